//
// Generated by NVIDIA NVVM Compiler
//
// Compiler Build ID: CL-36424714
// Cuda compilation tools, release 13.0, V13.0.88
// Based on NVVM 20.0.0
//

.version 9.0
.target sm_100
.address_size 64

	// .globl	_Z14lbm_kernel_soaPKdPdiiid
.const .align 4 .b8 d_cx[108];
.const .align 4 .b8 d_cy[108];
.const .align 4 .b8 d_cz[108];
.const .align 4 .b8 d_opp[108];
.const .align 8 .b8 d_weights[216];

.visible .entry _Z14lbm_kernel_soaPKdPdiiid(
	.param .u64 .ptr .align 1 _Z14lbm_kernel_soaPKdPdiiid_param_0,
	.param .u64 .ptr .align 1 _Z14lbm_kernel_soaPKdPdiiid_param_1,
	.param .u32 _Z14lbm_kernel_soaPKdPdiiid_param_2,
	.param .u32 _Z14lbm_kernel_soaPKdPdiiid_param_3,
	.param .u32 _Z14lbm_kernel_soaPKdPdiiid_param_4,
	.param .f64 _Z14lbm_kernel_soaPKdPdiiid_param_5
)
{
	.reg .pred 	%p<359>;
	.reg .b32 	%r<351>;
	.reg .b64 	%rd<143>;
	.reg .b64 	%fd<693>;

	ld.param.u64 	%rd3, [_Z14lbm_kernel_soaPKdPdiiid_param_0];
	ld.param.u32 	%r168, [_Z14lbm_kernel_soaPKdPdiiid_param_2];
	ld.param.u32 	%r171, [_Z14lbm_kernel_soaPKdPdiiid_param_3];
	ld.param.u32 	%r170, [_Z14lbm_kernel_soaPKdPdiiid_param_4];
	cvta.to.global.u64 	%rd1, %rd3;
	mov.u32 	%r172, %ctaid.x;
	mov.u32 	%r173, %ntid.x;
	mov.u32 	%r174, %tid.x;
	mad.lo.s32 	%r1, %r172, %r173, %r174;
	mov.u32 	%r175, %ctaid.y;
	mov.u32 	%r176, %ntid.y;
	mov.u32 	%r177, %tid.y;
	mad.lo.s32 	%r178, %r175, %r176, %r177;
	mov.u32 	%r179, %ctaid.z;
	mov.u32 	%r180, %ntid.z;
	mov.u32 	%r181, %tid.z;
	mad.lo.s32 	%r3, %r179, %r180, %r181;
	setp.ge.s32 	%p1, %r1, %r168;
	setp.ge.s32 	%p2, %r178, %r171;
	or.pred  	%p3, %p1, %p2;
	setp.ge.s32 	%p4, %r3, %r170;
	or.pred  	%p5, %p3, %p4;
	@%p5 bra 	$L__BB0_85;
	mul.lo.s32 	%r182, %r171, %r168;
	mul.lo.s32 	%r4, %r182, %r170;
	mad.lo.s32 	%r183, %r171, %r3, %r178;
	mad.lo.s32 	%r5, %r183, %r168, %r1;
	ld.const.u32 	%r6, [d_cx];
	sub.s32 	%r7, %r1, %r6;
	ld.const.u32 	%r8, [d_cy];
	sub.s32 	%r9, %r178, %r8;
	ld.const.u32 	%r10, [d_cz];
	sub.s32 	%r11, %r3, %r10;
	setp.gt.s32 	%p6, %r7, -1;
	setp.lt.s32 	%p7, %r7, %r168;
	and.pred  	%p8, %p6, %p7;
	setp.gt.s32 	%p9, %r9, -1;
	setp.lt.s32 	%p10, %r9, %r171;
	and.pred  	%p11, %p9, %p10;
	and.pred  	%p13, %p8, %p11;
	setp.gt.s32 	%p14, %r11, -1;
	setp.lt.s32 	%p15, %r11, %r170;
	and.pred  	%p16, %p14, %p15;
	and.pred  	%p18, %p13, %p16;
	not.pred 	%p19, %p18;
	@%p19 bra 	$L__BB0_3;
	mad.lo.s32 	%r184, %r11, %r171, %r9;
	mad.lo.s32 	%r185, %r184, %r168, %r7;
	mul.wide.s32 	%rd6, %r185, 8;
	add.s64 	%rd7, %rd1, %rd6;
	ld.global.nc.f64 	%fd663, [%rd7];
	bra.uni 	$L__BB0_4;
$L__BB0_3:
	mul.wide.s32 	%rd4, %r5, 8;
	add.s64 	%rd5, %rd1, %rd4;
	ld.global.nc.f64 	%fd663, [%rd5];
$L__BB0_4:
	cvt.rn.f64.s32 	%fd199, %r6;
	fma.rn.f64 	%fd4, %fd663, %fd199, 0d0000000000000000;
	cvt.rn.f64.s32 	%fd200, %r8;
	fma.rn.f64 	%fd5, %fd663, %fd200, 0d0000000000000000;
	cvt.rn.f64.s32 	%fd201, %r10;
	fma.rn.f64 	%fd6, %fd663, %fd201, 0d0000000000000000;
	ld.const.u32 	%r12, [d_cx+4];
	sub.s32 	%r13, %r1, %r12;
	ld.const.u32 	%r14, [d_cy+4];
	sub.s32 	%r15, %r178, %r14;
	ld.const.u32 	%r16, [d_cz+4];
	sub.s32 	%r17, %r3, %r16;
	setp.gt.s32 	%p20, %r13, -1;
	setp.lt.s32 	%p21, %r13, %r168;
	and.pred  	%p22, %p20, %p21;
	setp.gt.s32 	%p23, %r15, -1;
	setp.lt.s32 	%p24, %r15, %r171;
	and.pred  	%p25, %p23, %p24;
	and.pred  	%p27, %p22, %p25;
	setp.gt.s32 	%p28, %r17, -1;
	setp.lt.s32 	%p29, %r17, %r170;
	and.pred  	%p30, %p28, %p29;
	and.pred  	%p32, %p27, %p30;
	@%p32 bra 	$L__BB0_6;
	add.s32 	%r186, %r4, %r5;
	mul.wide.s32 	%rd8, %r186, 8;
	add.s64 	%rd9, %rd1, %rd8;
	ld.global.nc.f64 	%fd664, [%rd9];
	bra.uni 	$L__BB0_7;
$L__BB0_6:
	mad.lo.s32 	%r187, %r17, %r171, %r15;
	add.s32 	%r188, %r13, %r4;
	mad.lo.s32 	%r189, %r187, %r168, %r188;
	mul.wide.s32 	%rd10, %r189, 8;
	add.s64 	%rd11, %rd1, %rd10;
	ld.global.nc.f64 	%fd664, [%rd11];
$L__BB0_7:
	cvt.rn.f64.s32 	%fd202, %r12;
	fma.rn.f64 	%fd10, %fd664, %fd202, %fd4;
	cvt.rn.f64.s32 	%fd203, %r14;
	fma.rn.f64 	%fd11, %fd664, %fd203, %fd5;
	cvt.rn.f64.s32 	%fd204, %r16;
	fma.rn.f64 	%fd12, %fd664, %fd204, %fd6;
	ld.const.u32 	%r18, [d_cx+8];
	sub.s32 	%r19, %r1, %r18;
	ld.const.u32 	%r20, [d_cy+8];
	sub.s32 	%r21, %r178, %r20;
	ld.const.u32 	%r22, [d_cz+8];
	sub.s32 	%r23, %r3, %r22;
	setp.gt.s32 	%p33, %r19, -1;
	setp.lt.s32 	%p34, %r19, %r168;
	and.pred  	%p35, %p33, %p34;
	setp.gt.s32 	%p36, %r21, -1;
	setp.lt.s32 	%p37, %r21, %r171;
	and.pred  	%p38, %p36, %p37;
	and.pred  	%p40, %p35, %p38;
	setp.gt.s32 	%p41, %r23, -1;
	setp.lt.s32 	%p42, %r23, %r170;
	and.pred  	%p43, %p41, %p42;
	and.pred  	%p45, %p40, %p43;
	@%p45 bra 	$L__BB0_9;
	shl.b32 	%r190, %r4, 1;
	add.s32 	%r191, %r190, %r5;
	mul.wide.s32 	%rd12, %r191, 8;
	add.s64 	%rd13, %rd1, %rd12;
	ld.global.nc.f64 	%fd665, [%rd13];
	bra.uni 	$L__BB0_10;
$L__BB0_9:
	shl.b32 	%r192, %r4, 1;
	mad.lo.s32 	%r193, %r23, %r171, %r21;
	add.s32 	%r194, %r19, %r192;
	mad.lo.s32 	%r195, %r193, %r168, %r194;
	mul.wide.s32 	%rd14, %r195, 8;
	add.s64 	%rd15, %rd1, %rd14;
	ld.global.nc.f64 	%fd665, [%rd15];
$L__BB0_10:
	cvt.rn.f64.s32 	%fd205, %r18;
	fma.rn.f64 	%fd16, %fd665, %fd205, %fd10;
	cvt.rn.f64.s32 	%fd206, %r20;
	fma.rn.f64 	%fd17, %fd665, %fd206, %fd11;
	cvt.rn.f64.s32 	%fd207, %r22;
	fma.rn.f64 	%fd18, %fd665, %fd207, %fd12;
	ld.const.u32 	%r24, [d_cx+12];
	sub.s32 	%r25, %r1, %r24;
	ld.const.u32 	%r26, [d_cy+12];
	sub.s32 	%r27, %r178, %r26;
	ld.const.u32 	%r28, [d_cz+12];
	sub.s32 	%r29, %r3, %r28;
	setp.gt.s32 	%p46, %r25, -1;
	setp.lt.s32 	%p47, %r25, %r168;
	and.pred  	%p48, %p46, %p47;
	setp.gt.s32 	%p49, %r27, -1;
	setp.lt.s32 	%p50, %r27, %r171;
	and.pred  	%p51, %p49, %p50;
	and.pred  	%p53, %p48, %p51;
	setp.gt.s32 	%p54, %r29, -1;
	setp.lt.s32 	%p55, %r29, %r170;
	and.pred  	%p56, %p54, %p55;
	and.pred  	%p58, %p53, %p56;
	@%p58 bra 	$L__BB0_12;
	mad.lo.s32 	%r196, %r4, 3, %r5;
	mul.wide.s32 	%rd16, %r196, 8;
	add.s64 	%rd17, %rd1, %rd16;
	ld.global.nc.f64 	%fd666, [%rd17];
	bra.uni 	$L__BB0_13;
$L__BB0_12:
	mad.lo.s32 	%r197, %r29, %r171, %r27;
	mad.lo.s32 	%r198, %r4, 3, %r25;
	mad.lo.s32 	%r199, %r197, %r168, %r198;
	mul.wide.s32 	%rd18, %r199, 8;
	add.s64 	%rd19, %rd1, %rd18;
	ld.global.nc.f64 	%fd666, [%rd19];
$L__BB0_13:
	cvt.rn.f64.s32 	%fd208, %r24;
	fma.rn.f64 	%fd22, %fd666, %fd208, %fd16;
	cvt.rn.f64.s32 	%fd209, %r26;
	fma.rn.f64 	%fd23, %fd666, %fd209, %fd17;
	cvt.rn.f64.s32 	%fd210, %r28;
	fma.rn.f64 	%fd24, %fd666, %fd210, %fd18;
	ld.const.u32 	%r30, [d_cx+16];
	sub.s32 	%r31, %r1, %r30;
	ld.const.u32 	%r32, [d_cy+16];
	sub.s32 	%r33, %r178, %r32;
	ld.const.u32 	%r34, [d_cz+16];
	sub.s32 	%r35, %r3, %r34;
	setp.gt.s32 	%p59, %r31, -1;
	setp.lt.s32 	%p60, %r31, %r168;
	and.pred  	%p61, %p59, %p60;
	setp.gt.s32 	%p62, %r33, -1;
	setp.lt.s32 	%p63, %r33, %r171;
	and.pred  	%p64, %p62, %p63;
	and.pred  	%p66, %p61, %p64;
	setp.gt.s32 	%p67, %r35, -1;
	setp.lt.s32 	%p68, %r35, %r170;
	and.pred  	%p69, %p67, %p68;
	and.pred  	%p71, %p66, %p69;
	@%p71 bra 	$L__BB0_15;
	shl.b32 	%r200, %r4, 2;
	add.s32 	%r201, %r200, %r5;
	mul.wide.s32 	%rd20, %r201, 8;
	add.s64 	%rd21, %rd1, %rd20;
	ld.global.nc.f64 	%fd667, [%rd21];
	bra.uni 	$L__BB0_16;
$L__BB0_15:
	shl.b32 	%r202, %r4, 2;
	mad.lo.s32 	%r203, %r35, %r171, %r33;
	add.s32 	%r204, %r31, %r202;
	mad.lo.s32 	%r205, %r203, %r168, %r204;
	mul.wide.s32 	%rd22, %r205, 8;
	add.s64 	%rd23, %rd1, %rd22;
	ld.global.nc.f64 	%fd667, [%rd23];
$L__BB0_16:
	cvt.rn.f64.s32 	%fd211, %r30;
	fma.rn.f64 	%fd28, %fd667, %fd211, %fd22;
	cvt.rn.f64.s32 	%fd212, %r32;
	fma.rn.f64 	%fd29, %fd667, %fd212, %fd23;
	cvt.rn.f64.s32 	%fd213, %r34;
	fma.rn.f64 	%fd30, %fd667, %fd213, %fd24;
	ld.const.u32 	%r36, [d_cx+20];
	sub.s32 	%r37, %r1, %r36;
	ld.const.u32 	%r38, [d_cy+20];
	sub.s32 	%r39, %r178, %r38;
	ld.const.u32 	%r40, [d_cz+20];
	sub.s32 	%r41, %r3, %r40;
	setp.gt.s32 	%p72, %r37, -1;
	setp.lt.s32 	%p73, %r37, %r168;
	and.pred  	%p74, %p72, %p73;
	setp.gt.s32 	%p75, %r39, -1;
	setp.lt.s32 	%p76, %r39, %r171;
	and.pred  	%p77, %p75, %p76;
	and.pred  	%p79, %p74, %p77;
	setp.gt.s32 	%p80, %r41, -1;
	setp.lt.s32 	%p81, %r41, %r170;
	and.pred  	%p82, %p80, %p81;
	and.pred  	%p84, %p79, %p82;
	@%p84 bra 	$L__BB0_18;
	mad.lo.s32 	%r206, %r4, 5, %r5;
	mul.wide.s32 	%rd24, %r206, 8;
	add.s64 	%rd25, %rd1, %rd24;
	ld.global.nc.f64 	%fd668, [%rd25];
	bra.uni 	$L__BB0_19;
$L__BB0_18:
	mad.lo.s32 	%r207, %r41, %r171, %r39;
	mad.lo.s32 	%r208, %r4, 5, %r37;
	mad.lo.s32 	%r209, %r207, %r168, %r208;
	mul.wide.s32 	%rd26, %r209, 8;
	add.s64 	%rd27, %rd1, %rd26;
	ld.global.nc.f64 	%fd668, [%rd27];
$L__BB0_19:
	cvt.rn.f64.s32 	%fd214, %r36;
	fma.rn.f64 	%fd34, %fd668, %fd214, %fd28;
	cvt.rn.f64.s32 	%fd215, %r38;
	fma.rn.f64 	%fd35, %fd668, %fd215, %fd29;
	cvt.rn.f64.s32 	%fd216, %r40;
	fma.rn.f64 	%fd36, %fd668, %fd216, %fd30;
	ld.const.u32 	%r42, [d_cx+24];
	sub.s32 	%r43, %r1, %r42;
	ld.const.u32 	%r44, [d_cy+24];
	sub.s32 	%r45, %r178, %r44;
	ld.const.u32 	%r46, [d_cz+24];
	sub.s32 	%r47, %r3, %r46;
	setp.gt.s32 	%p85, %r43, -1;
	setp.lt.s32 	%p86, %r43, %r168;
	and.pred  	%p87, %p85, %p86;
	setp.gt.s32 	%p88, %r45, -1;
	setp.lt.s32 	%p89, %r45, %r171;
	and.pred  	%p90, %p88, %p89;
	and.pred  	%p92, %p87, %p90;
	setp.gt.s32 	%p93, %r47, -1;
	setp.lt.s32 	%p94, %r47, %r170;
	and.pred  	%p95, %p93, %p94;
	and.pred  	%p97, %p92, %p95;
	@%p97 bra 	$L__BB0_21;
	mad.lo.s32 	%r210, %r4, 6, %r5;
	mul.wide.s32 	%rd28, %r210, 8;
	add.s64 	%rd29, %rd1, %rd28;
	ld.global.nc.f64 	%fd669, [%rd29];
	bra.uni 	$L__BB0_22;
$L__BB0_21:
	mad.lo.s32 	%r211, %r47, %r171, %r45;
	mad.lo.s32 	%r212, %r4, 6, %r43;
	mad.lo.s32 	%r213, %r211, %r168, %r212;
	mul.wide.s32 	%rd30, %r213, 8;
	add.s64 	%rd31, %rd1, %rd30;
	ld.global.nc.f64 	%fd669, [%rd31];
$L__BB0_22:
	cvt.rn.f64.s32 	%fd217, %r42;
	fma.rn.f64 	%fd40, %fd669, %fd217, %fd34;
	cvt.rn.f64.s32 	%fd218, %r44;
	fma.rn.f64 	%fd41, %fd669, %fd218, %fd35;
	cvt.rn.f64.s32 	%fd219, %r46;
	fma.rn.f64 	%fd42, %fd669, %fd219, %fd36;
	ld.const.u32 	%r48, [d_cx+28];
	sub.s32 	%r49, %r1, %r48;
	ld.const.u32 	%r50, [d_cy+28];
	sub.s32 	%r51, %r178, %r50;
	ld.const.u32 	%r52, [d_cz+28];
	sub.s32 	%r53, %r3, %r52;
	setp.gt.s32 	%p98, %r49, -1;
	setp.lt.s32 	%p99, %r49, %r168;
	and.pred  	%p100, %p98, %p99;
	setp.gt.s32 	%p101, %r51, -1;
	setp.lt.s32 	%p102, %r51, %r171;
	and.pred  	%p103, %p101, %p102;
	and.pred  	%p105, %p100, %p103;
	setp.gt.s32 	%p106, %r53, -1;
	setp.lt.s32 	%p107, %r53, %r170;
	and.pred  	%p108, %p106, %p107;
	and.pred  	%p110, %p105, %p108;
	@%p110 bra 	$L__BB0_24;
	mad.lo.s32 	%r214, %r4, 7, %r5;
	mul.wide.s32 	%rd32, %r214, 8;
	add.s64 	%rd33, %rd1, %rd32;
	ld.global.nc.f64 	%fd670, [%rd33];
	bra.uni 	$L__BB0_25;
$L__BB0_24:
	mad.lo.s32 	%r215, %r53, %r171, %r51;
	mad.lo.s32 	%r216, %r4, 7, %r49;
	mad.lo.s32 	%r217, %r215, %r168, %r216;
	mul.wide.s32 	%rd34, %r217, 8;
	add.s64 	%rd35, %rd1, %rd34;
	ld.global.nc.f64 	%fd670, [%rd35];
$L__BB0_25:
	cvt.rn.f64.s32 	%fd220, %r48;
	fma.rn.f64 	%fd46, %fd670, %fd220, %fd40;
	cvt.rn.f64.s32 	%fd221, %r50;
	fma.rn.f64 	%fd47, %fd670, %fd221, %fd41;
	cvt.rn.f64.s32 	%fd222, %r52;
	fma.rn.f64 	%fd48, %fd670, %fd222, %fd42;
	ld.const.u32 	%r54, [d_cx+32];
	sub.s32 	%r55, %r1, %r54;
	ld.const.u32 	%r56, [d_cy+32];
	sub.s32 	%r57, %r178, %r56;
	ld.const.u32 	%r58, [d_cz+32];
	sub.s32 	%r59, %r3, %r58;
	setp.gt.s32 	%p111, %r55, -1;
	setp.lt.s32 	%p112, %r55, %r168;
	and.pred  	%p113, %p111, %p112;
	setp.gt.s32 	%p114, %r57, -1;
	setp.lt.s32 	%p115, %r57, %r171;
	and.pred  	%p116, %p114, %p115;
	and.pred  	%p118, %p113, %p116;
	setp.gt.s32 	%p119, %r59, -1;
	setp.lt.s32 	%p120, %r59, %r170;
	and.pred  	%p121, %p119, %p120;
	and.pred  	%p123, %p118, %p121;
	@%p123 bra 	$L__BB0_27;
	shl.b32 	%r218, %r4, 3;
	add.s32 	%r219, %r218, %r5;
	mul.wide.s32 	%rd36, %r219, 8;
	add.s64 	%rd37, %rd1, %rd36;
	ld.global.nc.f64 	%fd671, [%rd37];
	bra.uni 	$L__BB0_28;
$L__BB0_27:
	shl.b32 	%r220, %r4, 3;
	mad.lo.s32 	%r221, %r59, %r171, %r57;
	add.s32 	%r222, %r55, %r220;
	mad.lo.s32 	%r223, %r221, %r168, %r222;
	mul.wide.s32 	%rd38, %r223, 8;
	add.s64 	%rd39, %rd1, %rd38;
	ld.global.nc.f64 	%fd671, [%rd39];
$L__BB0_28:
	cvt.rn.f64.s32 	%fd223, %r54;
	fma.rn.f64 	%fd52, %fd671, %fd223, %fd46;
	cvt.rn.f64.s32 	%fd224, %r56;
	fma.rn.f64 	%fd53, %fd671, %fd224, %fd47;
	cvt.rn.f64.s32 	%fd225, %r58;
	fma.rn.f64 	%fd54, %fd671, %fd225, %fd48;
	ld.const.u32 	%r60, [d_cx+36];
	sub.s32 	%r61, %r1, %r60;
	ld.const.u32 	%r62, [d_cy+36];
	sub.s32 	%r63, %r178, %r62;
	ld.const.u32 	%r64, [d_cz+36];
	sub.s32 	%r65, %r3, %r64;
	setp.gt.s32 	%p124, %r61, -1;
	setp.lt.s32 	%p125, %r61, %r168;
	and.pred  	%p126, %p124, %p125;
	setp.gt.s32 	%p127, %r63, -1;
	setp.lt.s32 	%p128, %r63, %r171;
	and.pred  	%p129, %p127, %p128;
	and.pred  	%p131, %p126, %p129;
	setp.gt.s32 	%p132, %r65, -1;
	setp.lt.s32 	%p133, %r65, %r170;
	and.pred  	%p134, %p132, %p133;
	and.pred  	%p136, %p131, %p134;
	@%p136 bra 	$L__BB0_30;
	mad.lo.s32 	%r224, %r4, 9, %r5;
	mul.wide.s32 	%rd40, %r224, 8;
	add.s64 	%rd41, %rd1, %rd40;
	ld.global.nc.f64 	%fd672, [%rd41];
	bra.uni 	$L__BB0_31;
$L__BB0_30:
	mad.lo.s32 	%r225, %r65, %r171, %r63;
	mad.lo.s32 	%r226, %r4, 9, %r61;
	mad.lo.s32 	%r227, %r225, %r168, %r226;
	mul.wide.s32 	%rd42, %r227, 8;
	add.s64 	%rd43, %rd1, %rd42;
	ld.global.nc.f64 	%fd672, [%rd43];
$L__BB0_31:
	cvt.rn.f64.s32 	%fd226, %r60;
	fma.rn.f64 	%fd58, %fd672, %fd226, %fd52;
	cvt.rn.f64.s32 	%fd227, %r62;
	fma.rn.f64 	%fd59, %fd672, %fd227, %fd53;
	cvt.rn.f64.s32 	%fd228, %r64;
	fma.rn.f64 	%fd60, %fd672, %fd228, %fd54;
	ld.const.u32 	%r66, [d_cx+40];
	sub.s32 	%r67, %r1, %r66;
	ld.const.u32 	%r68, [d_cy+40];
	sub.s32 	%r69, %r178, %r68;
	ld.const.u32 	%r70, [d_cz+40];
	sub.s32 	%r71, %r3, %r70;
	setp.gt.s32 	%p137, %r67, -1;
	setp.lt.s32 	%p138, %r67, %r168;
	and.pred  	%p139, %p137, %p138;
	setp.gt.s32 	%p140, %r69, -1;
	setp.lt.s32 	%p141, %r69, %r171;
	and.pred  	%p142, %p140, %p141;
	and.pred  	%p144, %p139, %p142;
	setp.gt.s32 	%p145, %r71, -1;
	setp.lt.s32 	%p146, %r71, %r170;
	and.pred  	%p147, %p145, %p146;
	and.pred  	%p149, %p144, %p147;
	@%p149 bra 	$L__BB0_33;
	mad.lo.s32 	%r228, %r4, 10, %r5;
	mul.wide.s32 	%rd44, %r228, 8;
	add.s64 	%rd45, %rd1, %rd44;
	ld.global.nc.f64 	%fd673, [%rd45];
	bra.uni 	$L__BB0_34;
$L__BB0_33:
	mad.lo.s32 	%r229, %r71, %r171, %r69;
	mad.lo.s32 	%r230, %r4, 10, %r67;
	mad.lo.s32 	%r231, %r229, %r168, %r230;
	mul.wide.s32 	%rd46, %r231, 8;
	add.s64 	%rd47, %rd1, %rd46;
	ld.global.nc.f64 	%fd673, [%rd47];
$L__BB0_34:
	cvt.rn.f64.s32 	%fd229, %r66;
	fma.rn.f64 	%fd64, %fd673, %fd229, %fd58;
	cvt.rn.f64.s32 	%fd230, %r68;
	fma.rn.f64 	%fd65, %fd673, %fd230, %fd59;
	cvt.rn.f64.s32 	%fd231, %r70;
	fma.rn.f64 	%fd66, %fd673, %fd231, %fd60;
	ld.const.u32 	%r72, [d_cx+44];
	sub.s32 	%r73, %r1, %r72;
	ld.const.u32 	%r74, [d_cy+44];
	sub.s32 	%r75, %r178, %r74;
	ld.const.u32 	%r76, [d_cz+44];
	sub.s32 	%r77, %r3, %r76;
	setp.gt.s32 	%p150, %r73, -1;
	setp.lt.s32 	%p151, %r73, %r168;
	and.pred  	%p152, %p150, %p151;
	setp.gt.s32 	%p153, %r75, -1;
	setp.lt.s32 	%p154, %r75, %r171;
	and.pred  	%p155, %p153, %p154;
	and.pred  	%p157, %p152, %p155;
	setp.gt.s32 	%p158, %r77, -1;
	setp.lt.s32 	%p159, %r77, %r170;
	and.pred  	%p160, %p158, %p159;
	and.pred  	%p162, %p157, %p160;
	@%p162 bra 	$L__BB0_36;
	mad.lo.s32 	%r232, %r4, 11, %r5;
	mul.wide.s32 	%rd48, %r232, 8;
	add.s64 	%rd49, %rd1, %rd48;
	ld.global.nc.f64 	%fd674, [%rd49];
	bra.uni 	$L__BB0_37;
$L__BB0_36:
	mad.lo.s32 	%r233, %r77, %r171, %r75;
	mad.lo.s32 	%r234, %r4, 11, %r73;
	mad.lo.s32 	%r235, %r233, %r168, %r234;
	mul.wide.s32 	%rd50, %r235, 8;
	add.s64 	%rd51, %rd1, %rd50;
	ld.global.nc.f64 	%fd674, [%rd51];
$L__BB0_37:
	cvt.rn.f64.s32 	%fd232, %r72;
	fma.rn.f64 	%fd70, %fd674, %fd232, %fd64;
	cvt.rn.f64.s32 	%fd233, %r74;
	fma.rn.f64 	%fd71, %fd674, %fd233, %fd65;
	cvt.rn.f64.s32 	%fd234, %r76;
	fma.rn.f64 	%fd72, %fd674, %fd234, %fd66;
	ld.const.u32 	%r78, [d_cx+48];
	sub.s32 	%r79, %r1, %r78;
	ld.const.u32 	%r80, [d_cy+48];
	sub.s32 	%r81, %r178, %r80;
	ld.const.u32 	%r82, [d_cz+48];
	sub.s32 	%r83, %r3, %r82;
	setp.gt.s32 	%p163, %r79, -1;
	setp.lt.s32 	%p164, %r79, %r168;
	and.pred  	%p165, %p163, %p164;
	setp.gt.s32 	%p166, %r81, -1;
	setp.lt.s32 	%p167, %r81, %r171;
	and.pred  	%p168, %p166, %p167;
	and.pred  	%p170, %p165, %p168;
	setp.gt.s32 	%p171, %r83, -1;
	setp.lt.s32 	%p172, %r83, %r170;
	and.pred  	%p173, %p171, %p172;
	and.pred  	%p175, %p170, %p173;
	@%p175 bra 	$L__BB0_39;
	mad.lo.s32 	%r236, %r4, 12, %r5;
	mul.wide.s32 	%rd52, %r236, 8;
	add.s64 	%rd53, %rd1, %rd52;
	ld.global.nc.f64 	%fd675, [%rd53];
	bra.uni 	$L__BB0_40;
$L__BB0_39:
	mad.lo.s32 	%r237, %r83, %r171, %r81;
	mad.lo.s32 	%r238, %r4, 12, %r79;
	mad.lo.s32 	%r239, %r237, %r168, %r238;
	mul.wide.s32 	%rd54, %r239, 8;
	add.s64 	%rd55, %rd1, %rd54;
	ld.global.nc.f64 	%fd675, [%rd55];
$L__BB0_40:
	cvt.rn.f64.s32 	%fd235, %r78;
	fma.rn.f64 	%fd76, %fd675, %fd235, %fd70;
	cvt.rn.f64.s32 	%fd236, %r80;
	fma.rn.f64 	%fd77, %fd675, %fd236, %fd71;
	cvt.rn.f64.s32 	%fd237, %r82;
	fma.rn.f64 	%fd78, %fd675, %fd237, %fd72;
	ld.const.u32 	%r84, [d_cx+52];
	sub.s32 	%r85, %r1, %r84;
	ld.const.u32 	%r86, [d_cy+52];
	sub.s32 	%r87, %r178, %r86;
	ld.const.u32 	%r88, [d_cz+52];
	sub.s32 	%r89, %r3, %r88;
	setp.gt.s32 	%p176, %r85, -1;
	setp.lt.s32 	%p177, %r85, %r168;
	and.pred  	%p178, %p176, %p177;
	setp.gt.s32 	%p179, %r87, -1;
	setp.lt.s32 	%p180, %r87, %r171;
	and.pred  	%p181, %p179, %p180;
	and.pred  	%p183, %p178, %p181;
	setp.gt.s32 	%p184, %r89, -1;
	setp.lt.s32 	%p185, %r89, %r170;
	and.pred  	%p186, %p184, %p185;
	and.pred  	%p188, %p183, %p186;
	@%p188 bra 	$L__BB0_42;
	mad.lo.s32 	%r240, %r4, 13, %r5;
	mul.wide.s32 	%rd56, %r240, 8;
	add.s64 	%rd57, %rd1, %rd56;
	ld.global.nc.f64 	%fd676, [%rd57];
	bra.uni 	$L__BB0_43;
$L__BB0_42:
	mad.lo.s32 	%r241, %r89, %r171, %r87;
	mad.lo.s32 	%r242, %r4, 13, %r85;
	mad.lo.s32 	%r243, %r241, %r168, %r242;
	mul.wide.s32 	%rd58, %r243, 8;
	add.s64 	%rd59, %rd1, %rd58;
	ld.global.nc.f64 	%fd676, [%rd59];
$L__BB0_43:
	cvt.rn.f64.s32 	%fd238, %r84;
	fma.rn.f64 	%fd82, %fd676, %fd238, %fd76;
	cvt.rn.f64.s32 	%fd239, %r86;
	fma.rn.f64 	%fd83, %fd676, %fd239, %fd77;
	cvt.rn.f64.s32 	%fd240, %r88;
	fma.rn.f64 	%fd84, %fd676, %fd240, %fd78;
	ld.const.u32 	%r90, [d_cx+56];
	sub.s32 	%r91, %r1, %r90;
	ld.const.u32 	%r92, [d_cy+56];
	sub.s32 	%r93, %r178, %r92;
	ld.const.u32 	%r94, [d_cz+56];
	sub.s32 	%r95, %r3, %r94;
	setp.gt.s32 	%p189, %r91, -1;
	setp.lt.s32 	%p190, %r91, %r168;
	and.pred  	%p191, %p189, %p190;
	setp.gt.s32 	%p192, %r93, -1;
	setp.lt.s32 	%p193, %r93, %r171;
	and.pred  	%p194, %p192, %p193;
	and.pred  	%p196, %p191, %p194;
	setp.gt.s32 	%p197, %r95, -1;
	setp.lt.s32 	%p198, %r95, %r170;
	and.pred  	%p199, %p197, %p198;
	and.pred  	%p201, %p196, %p199;
	@%p201 bra 	$L__BB0_45;
	mad.lo.s32 	%r244, %r4, 14, %r5;
	mul.wide.s32 	%rd60, %r244, 8;
	add.s64 	%rd61, %rd1, %rd60;
	ld.global.nc.f64 	%fd677, [%rd61];
	bra.uni 	$L__BB0_46;
$L__BB0_45:
	mad.lo.s32 	%r245, %r95, %r171, %r93;
	mad.lo.s32 	%r246, %r4, 14, %r91;
	mad.lo.s32 	%r247, %r245, %r168, %r246;
	mul.wide.s32 	%rd62, %r247, 8;
	add.s64 	%rd63, %rd1, %rd62;
	ld.global.nc.f64 	%fd677, [%rd63];
$L__BB0_46:
	cvt.rn.f64.s32 	%fd241, %r90;
	fma.rn.f64 	%fd88, %fd677, %fd241, %fd82;
	cvt.rn.f64.s32 	%fd242, %r92;
	fma.rn.f64 	%fd89, %fd677, %fd242, %fd83;
	cvt.rn.f64.s32 	%fd243, %r94;
	fma.rn.f64 	%fd90, %fd677, %fd243, %fd84;
	ld.const.u32 	%r96, [d_cx+60];
	sub.s32 	%r97, %r1, %r96;
	ld.const.u32 	%r98, [d_cy+60];
	sub.s32 	%r99, %r178, %r98;
	ld.const.u32 	%r100, [d_cz+60];
	sub.s32 	%r101, %r3, %r100;
	setp.gt.s32 	%p202, %r97, -1;
	setp.lt.s32 	%p203, %r97, %r168;
	and.pred  	%p204, %p202, %p203;
	setp.gt.s32 	%p205, %r99, -1;
	setp.lt.s32 	%p206, %r99, %r171;
	and.pred  	%p207, %p205, %p206;
	and.pred  	%p209, %p204, %p207;
	setp.gt.s32 	%p210, %r101, -1;
	setp.lt.s32 	%p211, %r101, %r170;
	and.pred  	%p212, %p210, %p211;
	and.pred  	%p214, %p209, %p212;
	@%p214 bra 	$L__BB0_48;
	mad.lo.s32 	%r248, %r4, 15, %r5;
	mul.wide.s32 	%rd64, %r248, 8;
	add.s64 	%rd65, %rd1, %rd64;
	ld.global.nc.f64 	%fd678, [%rd65];
	bra.uni 	$L__BB0_49;
$L__BB0_48:
	mad.lo.s32 	%r249, %r101, %r171, %r99;
	mad.lo.s32 	%r250, %r4, 15, %r97;
	mad.lo.s32 	%r251, %r249, %r168, %r250;
	mul.wide.s32 	%rd66, %r251, 8;
	add.s64 	%rd67, %rd1, %rd66;
	ld.global.nc.f64 	%fd678, [%rd67];
$L__BB0_49:
	cvt.rn.f64.s32 	%fd244, %r96;
	fma.rn.f64 	%fd94, %fd678, %fd244, %fd88;
	cvt.rn.f64.s32 	%fd245, %r98;
	fma.rn.f64 	%fd95, %fd678, %fd245, %fd89;
	cvt.rn.f64.s32 	%fd246, %r100;
	fma.rn.f64 	%fd96, %fd678, %fd246, %fd90;
	ld.const.u32 	%r102, [d_cx+64];
	sub.s32 	%r103, %r1, %r102;
	ld.const.u32 	%r104, [d_cy+64];
	sub.s32 	%r105, %r178, %r104;
	ld.const.u32 	%r106, [d_cz+64];
	sub.s32 	%r107, %r3, %r106;
	setp.gt.s32 	%p215, %r103, -1;
	setp.lt.s32 	%p216, %r103, %r168;
	and.pred  	%p217, %p215, %p216;
	setp.gt.s32 	%p218, %r105, -1;
	setp.lt.s32 	%p219, %r105, %r171;
	and.pred  	%p220, %p218, %p219;
	and.pred  	%p222, %p217, %p220;
	setp.gt.s32 	%p223, %r107, -1;
	setp.lt.s32 	%p224, %r107, %r170;
	and.pred  	%p225, %p223, %p224;
	and.pred  	%p227, %p222, %p225;
	@%p227 bra 	$L__BB0_51;
	shl.b32 	%r252, %r4, 4;
	add.s32 	%r253, %r252, %r5;
	mul.wide.s32 	%rd68, %r253, 8;
	add.s64 	%rd69, %rd1, %rd68;
	ld.global.nc.f64 	%fd679, [%rd69];
	bra.uni 	$L__BB0_52;
$L__BB0_51:
	shl.b32 	%r254, %r4, 4;
	mad.lo.s32 	%r255, %r107, %r171, %r105;
	add.s32 	%r256, %r103, %r254;
	mad.lo.s32 	%r257, %r255, %r168, %r256;
	mul.wide.s32 	%rd70, %r257, 8;
	add.s64 	%rd71, %rd1, %rd70;
	ld.global.nc.f64 	%fd679, [%rd71];
$L__BB0_52:
	cvt.rn.f64.s32 	%fd247, %r102;
	fma.rn.f64 	%fd100, %fd679, %fd247, %fd94;
	cvt.rn.f64.s32 	%fd248, %r104;
	fma.rn.f64 	%fd101, %fd679, %fd248, %fd95;
	cvt.rn.f64.s32 	%fd249, %r106;
	fma.rn.f64 	%fd102, %fd679, %fd249, %fd96;
	ld.const.u32 	%r108, [d_cx+68];
	sub.s32 	%r109, %r1, %r108;
	ld.const.u32 	%r110, [d_cy+68];
	sub.s32 	%r111, %r178, %r110;
	ld.const.u32 	%r112, [d_cz+68];
	sub.s32 	%r113, %r3, %r112;
	setp.gt.s32 	%p228, %r109, -1;
	setp.lt.s32 	%p229, %r109, %r168;
	and.pred  	%p230, %p228, %p229;
	setp.gt.s32 	%p231, %r111, -1;
	setp.lt.s32 	%p232, %r111, %r171;
	and.pred  	%p233, %p231, %p232;
	and.pred  	%p235, %p230, %p233;
	setp.gt.s32 	%p236, %r113, -1;
	setp.lt.s32 	%p237, %r113, %r170;
	and.pred  	%p238, %p236, %p237;
	and.pred  	%p240, %p235, %p238;
	@%p240 bra 	$L__BB0_54;
	mad.lo.s32 	%r258, %r4, 17, %r5;
	mul.wide.s32 	%rd72, %r258, 8;
	add.s64 	%rd73, %rd1, %rd72;
	ld.global.nc.f64 	%fd680, [%rd73];
	bra.uni 	$L__BB0_55;
$L__BB0_54:
	mad.lo.s32 	%r259, %r113, %r171, %r111;
	mad.lo.s32 	%r260, %r4, 17, %r109;
	mad.lo.s32 	%r261, %r259, %r168, %r260;
	mul.wide.s32 	%rd74, %r261, 8;
	add.s64 	%rd75, %rd1, %rd74;
	ld.global.nc.f64 	%fd680, [%rd75];
$L__BB0_55:
	cvt.rn.f64.s32 	%fd250, %r108;
	fma.rn.f64 	%fd106, %fd680, %fd250, %fd100;
	cvt.rn.f64.s32 	%fd107, %r110;
	fma.rn.f64 	%fd108, %fd680, %fd107, %fd101;
	cvt.rn.f64.s32 	%fd251, %r112;
	fma.rn.f64 	%fd109, %fd680, %fd251, %fd102;
	ld.const.u32 	%r114, [d_cx+72];
	sub.s32 	%r115, %r1, %r114;
	ld.const.u32 	%r116, [d_cy+72];
	sub.s32 	%r117, %r178, %r116;
	ld.const.u32 	%r118, [d_cz+72];
	sub.s32 	%r119, %r3, %r118;
	setp.gt.s32 	%p241, %r115, -1;
	setp.lt.s32 	%p242, %r115, %r168;
	and.pred  	%p243, %p241, %p242;
	setp.gt.s32 	%p244, %r117, -1;
	setp.lt.s32 	%p245, %r117, %r171;
	and.pred  	%p246, %p244, %p245;
	and.pred  	%p248, %p243, %p246;
	setp.gt.s32 	%p249, %r119, -1;
	setp.lt.s32 	%p250, %r119, %r170;
	and.pred  	%p251, %p249, %p250;
	and.pred  	%p253, %p248, %p251;
	@%p253 bra 	$L__BB0_57;
	mad.lo.s32 	%r262, %r4, 18, %r5;
	mul.wide.s32 	%rd76, %r262, 8;
	add.s64 	%rd77, %rd1, %rd76;
	ld.global.nc.f64 	%fd681, [%rd77];
	bra.uni 	$L__BB0_58;
$L__BB0_57:
	mad.lo.s32 	%r263, %r119, %r171, %r117;
	mad.lo.s32 	%r264, %r4, 18, %r115;
	mad.lo.s32 	%r265, %r263, %r168, %r264;
	mul.wide.s32 	%rd78, %r265, 8;
	add.s64 	%rd79, %rd1, %rd78;
	ld.global.nc.f64 	%fd681, [%rd79];
$L__BB0_58:
	cvt.rn.f64.s32 	%fd113, %r114;
	fma.rn.f64 	%fd114, %fd681, %fd113, %fd106;
	cvt.rn.f64.s32 	%fd115, %r116;
	fma.rn.f64 	%fd116, %fd681, %fd115, %fd108;
	cvt.rn.f64.s32 	%fd117, %r118;
	fma.rn.f64 	%fd118, %fd681, %fd117, %fd109;
	ld.const.u32 	%r120, [d_cx+76];
	sub.s32 	%r121, %r1, %r120;
	ld.const.u32 	%r122, [d_cy+76];
	sub.s32 	%r123, %r178, %r122;
	ld.const.u32 	%r124, [d_cz+76];
	sub.s32 	%r125, %r3, %r124;
	setp.gt.s32 	%p254, %r121, -1;
	setp.lt.s32 	%p255, %r121, %r168;
	and.pred  	%p256, %p254, %p255;
	setp.gt.s32 	%p257, %r123, -1;
	setp.lt.s32 	%p258, %r123, %r171;
	and.pred  	%p259, %p257, %p258;
	and.pred  	%p261, %p256, %p259;
	setp.gt.s32 	%p262, %r125, -1;
	setp.lt.s32 	%p263, %r125, %r170;
	and.pred  	%p264, %p262, %p263;
	and.pred  	%p266, %p261, %p264;
	@%p266 bra 	$L__BB0_60;
	mad.lo.s32 	%r266, %r4, 19, %r5;
	mul.wide.s32 	%rd80, %r266, 8;
	add.s64 	%rd81, %rd1, %rd80;
	ld.global.nc.f64 	%fd682, [%rd81];
	bra.uni 	$L__BB0_61;
$L__BB0_60:
	mad.lo.s32 	%r267, %r125, %r171, %r123;
	mad.lo.s32 	%r268, %r4, 19, %r121;
	mad.lo.s32 	%r269, %r267, %r168, %r268;
	mul.wide.s32 	%rd82, %r269, 8;
	add.s64 	%rd83, %rd1, %rd82;
	ld.global.nc.f64 	%fd682, [%rd83];
$L__BB0_61:
	cvt.rn.f64.s32 	%fd122, %r120;
	fma.rn.f64 	%fd123, %fd682, %fd122, %fd114;
	cvt.rn.f64.s32 	%fd124, %r122;
	fma.rn.f64 	%fd125, %fd682, %fd124, %fd116;
	cvt.rn.f64.s32 	%fd126, %r124;
	fma.rn.f64 	%fd127, %fd682, %fd126, %fd118;
	ld.const.u32 	%r126, [d_cx+80];
	sub.s32 	%r127, %r1, %r126;
	ld.const.u32 	%r128, [d_cy+80];
	sub.s32 	%r129, %r178, %r128;
	ld.const.u32 	%r130, [d_cz+80];
	sub.s32 	%r131, %r3, %r130;
	setp.gt.s32 	%p267, %r127, -1;
	setp.lt.s32 	%p268, %r127, %r168;
	and.pred  	%p269, %p267, %p268;
	setp.gt.s32 	%p270, %r129, -1;
	setp.lt.s32 	%p271, %r129, %r171;
	and.pred  	%p272, %p270, %p271;
	and.pred  	%p274, %p269, %p272;
	setp.gt.s32 	%p275, %r131, -1;
	setp.lt.s32 	%p276, %r131, %r170;
	and.pred  	%p277, %p275, %p276;
	and.pred  	%p279, %p274, %p277;
	@%p279 bra 	$L__BB0_63;
	mad.lo.s32 	%r270, %r4, 20, %r5;
	mul.wide.s32 	%rd84, %r270, 8;
	add.s64 	%rd85, %rd1, %rd84;
	ld.global.nc.f64 	%fd683, [%rd85];
	bra.uni 	$L__BB0_64;
$L__BB0_63:
	mad.lo.s32 	%r271, %r131, %r171, %r129;
	mad.lo.s32 	%r272, %r4, 20, %r127;
	mad.lo.s32 	%r273, %r271, %r168, %r272;
	mul.wide.s32 	%rd86, %r273, 8;
	add.s64 	%rd87, %rd1, %rd86;
	ld.global.nc.f64 	%fd683, [%rd87];
$L__BB0_64:
	cvt.rn.f64.s32 	%fd131, %r126;
	fma.rn.f64 	%fd132, %fd683, %fd131, %fd123;
	cvt.rn.f64.s32 	%fd133, %r128;
	fma.rn.f64 	%fd134, %fd683, %fd133, %fd125;
	cvt.rn.f64.s32 	%fd135, %r130;
	fma.rn.f64 	%fd136, %fd683, %fd135, %fd127;
	ld.const.u32 	%r132, [d_cx+84];
	sub.s32 	%r133, %r1, %r132;
	ld.const.u32 	%r134, [d_cy+84];
	sub.s32 	%r135, %r178, %r134;
	ld.const.u32 	%r136, [d_cz+84];
	sub.s32 	%r137, %r3, %r136;
	setp.gt.s32 	%p280, %r133, -1;
	setp.lt.s32 	%p281, %r133, %r168;
	and.pred  	%p282, %p280, %p281;
	setp.gt.s32 	%p283, %r135, -1;
	setp.lt.s32 	%p284, %r135, %r171;
	and.pred  	%p285, %p283, %p284;
	and.pred  	%p287, %p282, %p285;
	setp.gt.s32 	%p288, %r137, -1;
	setp.lt.s32 	%p289, %r137, %r170;
	and.pred  	%p290, %p288, %p289;
	and.pred  	%p292, %p287, %p290;
	@%p292 bra 	$L__BB0_66;
	mad.lo.s32 	%r274, %r4, 21, %r5;
	mul.wide.s32 	%rd88, %r274, 8;
	add.s64 	%rd89, %rd1, %rd88;
	ld.global.nc.f64 	%fd684, [%rd89];
	bra.uni 	$L__BB0_67;
$L__BB0_66:
	mad.lo.s32 	%r275, %r137, %r171, %r135;
	mad.lo.s32 	%r276, %r4, 21, %r133;
	mad.lo.s32 	%r277, %r275, %r168, %r276;
	mul.wide.s32 	%rd90, %r277, 8;
	add.s64 	%rd91, %rd1, %rd90;
	ld.global.nc.f64 	%fd684, [%rd91];
$L__BB0_67:
	cvt.rn.f64.s32 	%fd140, %r132;
	fma.rn.f64 	%fd141, %fd684, %fd140, %fd132;
	cvt.rn.f64.s32 	%fd142, %r134;
	fma.rn.f64 	%fd143, %fd684, %fd142, %fd134;
	cvt.rn.f64.s32 	%fd144, %r136;
	fma.rn.f64 	%fd145, %fd684, %fd144, %fd136;
	ld.const.u32 	%r138, [d_cx+88];
	sub.s32 	%r139, %r1, %r138;
	ld.const.u32 	%r140, [d_cy+88];
	sub.s32 	%r141, %r178, %r140;
	ld.const.u32 	%r142, [d_cz+88];
	sub.s32 	%r143, %r3, %r142;
	setp.gt.s32 	%p293, %r139, -1;
	setp.lt.s32 	%p294, %r139, %r168;
	and.pred  	%p295, %p293, %p294;
	setp.gt.s32 	%p296, %r141, -1;
	setp.lt.s32 	%p297, %r141, %r171;
	and.pred  	%p298, %p296, %p297;
	and.pred  	%p300, %p295, %p298;
	setp.gt.s32 	%p301, %r143, -1;
	setp.lt.s32 	%p302, %r143, %r170;
	and.pred  	%p303, %p301, %p302;
	and.pred  	%p305, %p300, %p303;
	@%p305 bra 	$L__BB0_69;
	mad.lo.s32 	%r278, %r4, 22, %r5;
	mul.wide.s32 	%rd92, %r278, 8;
	add.s64 	%rd93, %rd1, %rd92;
	ld.global.nc.f64 	%fd685, [%rd93];
	bra.uni 	$L__BB0_70;
$L__BB0_69:
	mad.lo.s32 	%r279, %r143, %r171, %r141;
	mad.lo.s32 	%r280, %r4, 22, %r139;
	mad.lo.s32 	%r281, %r279, %r168, %r280;
	mul.wide.s32 	%rd94, %r281, 8;
	add.s64 	%rd95, %rd1, %rd94;
	ld.global.nc.f64 	%fd685, [%rd95];
$L__BB0_70:
	cvt.rn.f64.s32 	%fd149, %r138;
	fma.rn.f64 	%fd150, %fd685, %fd149, %fd141;
	cvt.rn.f64.s32 	%fd151, %r140;
	fma.rn.f64 	%fd152, %fd685, %fd151, %fd143;
	cvt.rn.f64.s32 	%fd153, %r142;
	fma.rn.f64 	%fd154, %fd685, %fd153, %fd145;
	ld.const.u32 	%r144, [d_cx+92];
	sub.s32 	%r145, %r1, %r144;
	ld.const.u32 	%r146, [d_cy+92];
	sub.s32 	%r147, %r178, %r146;
	ld.const.u32 	%r148, [d_cz+92];
	sub.s32 	%r149, %r3, %r148;
	setp.gt.s32 	%p306, %r145, -1;
	setp.lt.s32 	%p307, %r145, %r168;
	and.pred  	%p308, %p306, %p307;
	setp.gt.s32 	%p309, %r147, -1;
	setp.lt.s32 	%p310, %r147, %r171;
	and.pred  	%p311, %p309, %p310;
	and.pred  	%p313, %p308, %p311;
	setp.gt.s32 	%p314, %r149, -1;
	setp.lt.s32 	%p315, %r149, %r170;
	and.pred  	%p316, %p314, %p315;
	and.pred  	%p318, %p313, %p316;
	@%p318 bra 	$L__BB0_72;
	mad.lo.s32 	%r282, %r4, 23, %r5;
	mul.wide.s32 	%rd96, %r282, 8;
	add.s64 	%rd97, %rd1, %rd96;
	ld.global.nc.f64 	%fd686, [%rd97];
	bra.uni 	$L__BB0_73;
$L__BB0_72:
	mad.lo.s32 	%r283, %r149, %r171, %r147;
	mad.lo.s32 	%r284, %r4, 23, %r145;
	mad.lo.s32 	%r285, %r283, %r168, %r284;
	mul.wide.s32 	%rd98, %r285, 8;
	add.s64 	%rd99, %rd1, %rd98;
	ld.global.nc.f64 	%fd686, [%rd99];
$L__BB0_73:
	cvt.rn.f64.s32 	%fd158, %r144;
	fma.rn.f64 	%fd159, %fd686, %fd158, %fd150;
	cvt.rn.f64.s32 	%fd160, %r146;
	fma.rn.f64 	%fd161, %fd686, %fd160, %fd152;
	cvt.rn.f64.s32 	%fd162, %r148;
	fma.rn.f64 	%fd163, %fd686, %fd162, %fd154;
	ld.const.u32 	%r150, [d_cx+96];
	sub.s32 	%r151, %r1, %r150;
	ld.const.u32 	%r152, [d_cy+96];
	sub.s32 	%r153, %r178, %r152;
	ld.const.u32 	%r154, [d_cz+96];
	sub.s32 	%r155, %r3, %r154;
	setp.gt.s32 	%p319, %r151, -1;
	setp.lt.s32 	%p320, %r151, %r168;
	and.pred  	%p321, %p319, %p320;
	setp.gt.s32 	%p322, %r153, -1;
	setp.lt.s32 	%p323, %r153, %r171;
	and.pred  	%p324, %p322, %p323;
	and.pred  	%p326, %p321, %p324;
	setp.gt.s32 	%p327, %r155, -1;
	setp.lt.s32 	%p328, %r155, %r170;
	and.pred  	%p329, %p327, %p328;
	and.pred  	%p331, %p326, %p329;
	@%p331 bra 	$L__BB0_75;
	mad.lo.s32 	%r286, %r4, 24, %r5;
	mul.wide.s32 	%rd100, %r286, 8;
	add.s64 	%rd101, %rd1, %rd100;
	ld.global.nc.f64 	%fd687, [%rd101];
	bra.uni 	$L__BB0_76;
$L__BB0_75:
	mad.lo.s32 	%r287, %r155, %r171, %r153;
	mad.lo.s32 	%r288, %r4, 24, %r151;
	mad.lo.s32 	%r289, %r287, %r168, %r288;
	mul.wide.s32 	%rd102, %r289, 8;
	add.s64 	%rd103, %rd1, %rd102;
	ld.global.nc.f64 	%fd687, [%rd103];
$L__BB0_76:
	cvt.rn.f64.s32 	%fd167, %r150;
	fma.rn.f64 	%fd168, %fd687, %fd167, %fd159;
	cvt.rn.f64.s32 	%fd169, %r152;
	fma.rn.f64 	%fd170, %fd687, %fd169, %fd161;
	cvt.rn.f64.s32 	%fd171, %r154;
	fma.rn.f64 	%fd172, %fd687, %fd171, %fd163;
	ld.const.u32 	%r156, [d_cx+100];
	sub.s32 	%r157, %r1, %r156;
	ld.const.u32 	%r158, [d_cy+100];
	sub.s32 	%r159, %r178, %r158;
	ld.const.u32 	%r160, [d_cz+100];
	sub.s32 	%r161, %r3, %r160;
	setp.gt.s32 	%p332, %r157, -1;
	setp.lt.s32 	%p333, %r157, %r168;
	and.pred  	%p334, %p332, %p333;
	setp.gt.s32 	%p335, %r159, -1;
	setp.lt.s32 	%p336, %r159, %r171;
	and.pred  	%p337, %p335, %p336;
	and.pred  	%p339, %p334, %p337;
	setp.gt.s32 	%p340, %r161, -1;
	setp.lt.s32 	%p341, %r161, %r170;
	and.pred  	%p342, %p340, %p341;
	and.pred  	%p344, %p339, %p342;
	@%p344 bra 	$L__BB0_78;
	mad.lo.s32 	%r290, %r4, 25, %r5;
	mul.wide.s32 	%rd104, %r290, 8;
	add.s64 	%rd105, %rd1, %rd104;
	ld.global.nc.f64 	%fd688, [%rd105];
	bra.uni 	$L__BB0_79;
$L__BB0_78:
	mad.lo.s32 	%r291, %r161, %r171, %r159;
	mad.lo.s32 	%r292, %r4, 25, %r157;
	mad.lo.s32 	%r293, %r291, %r168, %r292;
	mul.wide.s32 	%rd106, %r293, 8;
	add.s64 	%rd107, %rd1, %rd106;
	ld.global.nc.f64 	%fd688, [%rd107];
$L__BB0_79:
	cvt.rn.f64.s32 	%fd176, %r156;
	fma.rn.f64 	%fd177, %fd688, %fd176, %fd168;
	cvt.rn.f64.s32 	%fd178, %r158;
	fma.rn.f64 	%fd179, %fd688, %fd178, %fd170;
	cvt.rn.f64.s32 	%fd180, %r160;
	fma.rn.f64 	%fd181, %fd688, %fd180, %fd172;
	ld.const.u32 	%r162, [d_cx+104];
	sub.s32 	%r163, %r1, %r162;
	ld.const.u32 	%r164, [d_cy+104];
	sub.s32 	%r165, %r178, %r164;
	ld.const.u32 	%r166, [d_cz+104];
	sub.s32 	%r167, %r3, %r166;
	setp.gt.s32 	%p345, %r163, -1;
	setp.lt.s32 	%p346, %r163, %r168;
	and.pred  	%p347, %p345, %p346;
	setp.gt.s32 	%p348, %r165, -1;
	setp.lt.s32 	%p349, %r165, %r171;
	and.pred  	%p350, %p348, %p349;
	and.pred  	%p352, %p347, %p350;
	setp.gt.s32 	%p353, %r167, -1;
	setp.lt.s32 	%p354, %r167, %r170;
	and.pred  	%p355, %p353, %p354;
	and.pred  	%p357, %p352, %p355;
	@%p357 bra 	$L__BB0_81;
	mad.lo.s32 	%r294, %r4, 26, %r5;
	mul.wide.s32 	%rd108, %r294, 8;
	add.s64 	%rd109, %rd1, %rd108;
	ld.global.nc.f64 	%fd689, [%rd109];
	bra.uni 	$L__BB0_82;
$L__BB0_81:
	mad.lo.s32 	%r295, %r167, %r171, %r165;
	mad.lo.s32 	%r296, %r4, 26, %r163;
	mad.lo.s32 	%r297, %r295, %r168, %r296;
	mul.wide.s32 	%rd110, %r297, 8;
	add.s64 	%rd111, %rd1, %rd110;
	ld.global.nc.f64 	%fd689, [%rd111];
$L__BB0_82:
	add.f64 	%fd253, %fd663, 0d0000000000000000;
	add.f64 	%fd254, %fd253, %fd664;
	add.f64 	%fd255, %fd254, %fd665;
	add.f64 	%fd256, %fd255, %fd666;
	add.f64 	%fd257, %fd256, %fd667;
	add.f64 	%fd258, %fd257, %fd668;
	add.f64 	%fd259, %fd258, %fd669;
	add.f64 	%fd260, %fd259, %fd670;
	add.f64 	%fd261, %fd260, %fd671;
	add.f64 	%fd262, %fd261, %fd672;
	add.f64 	%fd263, %fd262, %fd673;
	add.f64 	%fd264, %fd263, %fd674;
	add.f64 	%fd265, %fd264, %fd675;
	add.f64 	%fd266, %fd265, %fd676;
	add.f64 	%fd267, %fd266, %fd677;
	add.f64 	%fd268, %fd267, %fd678;
	add.f64 	%fd269, %fd268, %fd679;
	add.f64 	%fd270, %fd269, %fd680;
	add.f64 	%fd271, %fd270, %fd681;
	add.f64 	%fd272, %fd271, %fd682;
	add.f64 	%fd273, %fd272, %fd683;
	add.f64 	%fd274, %fd273, %fd684;
	add.f64 	%fd275, %fd274, %fd685;
	add.f64 	%fd276, %fd275, %fd686;
	add.f64 	%fd277, %fd276, %fd687;
	add.f64 	%fd278, %fd277, %fd688;
	add.f64 	%fd185, %fd278, %fd689;
	cvt.rn.f64.s32 	%fd186, %r162;
	fma.rn.f64 	%fd187, %fd689, %fd186, %fd177;
	cvt.rn.f64.s32 	%fd188, %r164;
	fma.rn.f64 	%fd189, %fd689, %fd188, %fd179;
	cvt.rn.f64.s32 	%fd190, %r166;
	fma.rn.f64 	%fd191, %fd689, %fd190, %fd181;
	setp.leu.f64 	%p358, %fd185, 0d3E112E0BE826D695;
	mov.f64 	%fd690, 0d0000000000000000;
	mov.f64 	%fd691, %fd690;
	mov.f64 	%fd692, %fd690;
	@%p358 bra 	$L__BB0_84;
	div.rn.f64 	%fd690, %fd187, %fd185;
	div.rn.f64 	%fd691, %fd189, %fd185;
	div.rn.f64 	%fd692, %fd191, %fd185;
$L__BB0_84:
	ld.param.f64 	%fd662, [_Z14lbm_kernel_soaPKdPdiiid_param_5];
	ld.param.u64 	%rd142, [_Z14lbm_kernel_soaPKdPdiiid_param_1];
	mul.f64 	%fd279, %fd691, %fd691;
	fma.rn.f64 	%fd280, %fd690, %fd690, %fd279;
	fma.rn.f64 	%fd281, %fd692, %fd692, %fd280;
	mov.f64 	%fd282, 0d3FF0000000000000;
	sub.f64 	%fd283, %fd282, %fd662;
	mul.f64 	%fd284, %fd281, 0d3FF8000000000000;
	ld.const.u32 	%r298, [d_cx];
	cvt.rn.f64.s32 	%fd285, %r298;
	ld.const.u32 	%r299, [d_cy];
	cvt.rn.f64.s32 	%fd286, %r299;
	mul.f64 	%fd287, %fd691, %fd286;
	fma.rn.f64 	%fd288, %fd690, %fd285, %fd287;
	ld.const.u32 	%r300, [d_cz];
	cvt.rn.f64.s32 	%fd289, %r300;
	fma.rn.f64 	%fd290, %fd692, %fd289, %fd288;
	ld.const.f64 	%fd291, [d_weights];
	mul.f64 	%fd292, %fd185, %fd291;
	fma.rn.f64 	%fd293, %fd290, 0d4008000000000000, 0d3FF0000000000000;
	mul.f64 	%fd294, %fd290, 0d4012000000000000;
	fma.rn.f64 	%fd295, %fd290, %fd294, %fd293;
	sub.f64 	%fd296, %fd295, %fd284;
	mul.f64 	%fd297, %fd292, %fd296;
	mul.f64 	%fd298, %fd662, %fd297;
	fma.rn.f64 	%fd299, %fd283, %fd663, %fd298;
	cvta.to.global.u64 	%rd112, %rd142;
	mul.wide.s32 	%rd113, %r5, 8;
	add.s64 	%rd114, %rd112, %rd113;
	st.global.f64 	[%rd114], %fd299;
	ld.const.u32 	%r301, [d_cx+4];
	cvt.rn.f64.s32 	%fd300, %r301;
	ld.const.u32 	%r302, [d_cy+4];
	cvt.rn.f64.s32 	%fd301, %r302;
	mul.f64 	%fd302, %fd691, %fd301;
	fma.rn.f64 	%fd303, %fd690, %fd300, %fd302;
	ld.const.u32 	%r303, [d_cz+4];
	cvt.rn.f64.s32 	%fd304, %r303;
	fma.rn.f64 	%fd305, %fd692, %fd304, %fd303;
	ld.const.f64 	%fd306, [d_weights+8];
	mul.f64 	%fd307, %fd185, %fd306;
	fma.rn.f64 	%fd308, %fd305, 0d4008000000000000, 0d3FF0000000000000;
	mul.f64 	%fd309, %fd305, 0d4012000000000000;
	fma.rn.f64 	%fd310, %fd305, %fd309, %fd308;
	sub.f64 	%fd311, %fd310, %fd284;
	mul.f64 	%fd312, %fd307, %fd311;
	mul.f64 	%fd313, %fd662, %fd312;
	fma.rn.f64 	%fd314, %fd283, %fd664, %fd313;
	mul.wide.s32 	%rd115, %r4, 8;
	add.s64 	%rd116, %rd114, %rd115;
	st.global.f64 	[%rd116], %fd314;
	ld.const.u32 	%r304, [d_cx+8];
	cvt.rn.f64.s32 	%fd315, %r304;
	ld.const.u32 	%r305, [d_cy+8];
	cvt.rn.f64.s32 	%fd316, %r305;
	mul.f64 	%fd317, %fd691, %fd316;
	fma.rn.f64 	%fd318, %fd690, %fd315, %fd317;
	ld.const.u32 	%r306, [d_cz+8];
	cvt.rn.f64.s32 	%fd319, %r306;
	fma.rn.f64 	%fd320, %fd692, %fd319, %fd318;
	ld.const.f64 	%fd321, [d_weights+16];
	mul.f64 	%fd322, %fd185, %fd321;
	fma.rn.f64 	%fd323, %fd320, 0d4008000000000000, 0d3FF0000000000000;
	mul.f64 	%fd324, %fd320, 0d4012000000000000;
	fma.rn.f64 	%fd325, %fd320, %fd324, %fd323;
	sub.f64 	%fd326, %fd325, %fd284;
	mul.f64 	%fd327, %fd322, %fd326;
	mul.f64 	%fd328, %fd662, %fd327;
	fma.rn.f64 	%fd329, %fd283, %fd665, %fd328;
	add.s64 	%rd117, %rd116, %rd115;
	st.global.f64 	[%rd117], %fd329;
	ld.const.u32 	%r307, [d_cx+12];
	cvt.rn.f64.s32 	%fd330, %r307;
	ld.const.u32 	%r308, [d_cy+12];
	cvt.rn.f64.s32 	%fd331, %r308;
	mul.f64 	%fd332, %fd691, %fd331;
	fma.rn.f64 	%fd333, %fd690, %fd330, %fd332;
	ld.const.u32 	%r309, [d_cz+12];
	cvt.rn.f64.s32 	%fd334, %r309;
	fma.rn.f64 	%fd335, %fd692, %fd334, %fd333;
	ld.const.f64 	%fd336, [d_weights+24];
	mul.f64 	%fd337, %fd185, %fd336;
	fma.rn.f64 	%fd338, %fd335, 0d4008000000000000, 0d3FF0000000000000;
	mul.f64 	%fd339, %fd335, 0d4012000000000000;
	fma.rn.f64 	%fd340, %fd335, %fd339, %fd338;
	sub.f64 	%fd341, %fd340, %fd284;
	mul.f64 	%fd342, %fd337, %fd341;
	mul.f64 	%fd343, %fd662, %fd342;
	fma.rn.f64 	%fd344, %fd283, %fd666, %fd343;
	add.s64 	%rd118, %rd117, %rd115;
	st.global.f64 	[%rd118], %fd344;
	ld.const.u32 	%r310, [d_cx+16];
	cvt.rn.f64.s32 	%fd345, %r310;
	ld.const.u32 	%r311, [d_cy+16];
	cvt.rn.f64.s32 	%fd346, %r311;
	mul.f64 	%fd347, %fd691, %fd346;
	fma.rn.f64 	%fd348, %fd690, %fd345, %fd347;
	ld.const.u32 	%r312, [d_cz+16];
	cvt.rn.f64.s32 	%fd349, %r312;
	fma.rn.f64 	%fd350, %fd692, %fd349, %fd348;
	ld.const.f64 	%fd351, [d_weights+32];
	mul.f64 	%fd352, %fd185, %fd351;
	fma.rn.f64 	%fd353, %fd350, 0d4008000000000000, 0d3FF0000000000000;
	mul.f64 	%fd354, %fd350, 0d4012000000000000;
	fma.rn.f64 	%fd355, %fd350, %fd354, %fd353;
	sub.f64 	%fd356, %fd355, %fd284;
	mul.f64 	%fd357, %fd352, %fd356;
	mul.f64 	%fd358, %fd662, %fd357;
	fma.rn.f64 	%fd359, %fd283, %fd667, %fd358;
	add.s64 	%rd119, %rd118, %rd115;
	st.global.f64 	[%rd119], %fd359;
	ld.const.u32 	%r313, [d_cx+20];
	cvt.rn.f64.s32 	%fd360, %r313;
	ld.const.u32 	%r314, [d_cy+20];
	cvt.rn.f64.s32 	%fd361, %r314;
	mul.f64 	%fd362, %fd691, %fd361;
	fma.rn.f64 	%fd363, %fd690, %fd360, %fd362;
	ld.const.u32 	%r315, [d_cz+20];
	cvt.rn.f64.s32 	%fd364, %r315;
	fma.rn.f64 	%fd365, %fd692, %fd364, %fd363;
	ld.const.f64 	%fd366, [d_weights+40];
	mul.f64 	%fd367, %fd185, %fd366;
	fma.rn.f64 	%fd368, %fd365, 0d4008000000000000, 0d3FF0000000000000;
	mul.f64 	%fd369, %fd365, 0d4012000000000000;
	fma.rn.f64 	%fd370, %fd365, %fd369, %fd368;
	sub.f64 	%fd371, %fd370, %fd284;
	mul.f64 	%fd372, %fd367, %fd371;
	mul.f64 	%fd373, %fd662, %fd372;
	fma.rn.f64 	%fd374, %fd283, %fd668, %fd373;
	add.s64 	%rd120, %rd119, %rd115;
	st.global.f64 	[%rd120], %fd374;
	ld.const.u32 	%r316, [d_cx+24];
	cvt.rn.f64.s32 	%fd375, %r316;
	ld.const.u32 	%r317, [d_cy+24];
	cvt.rn.f64.s32 	%fd376, %r317;
	mul.f64 	%fd377, %fd691, %fd376;
	fma.rn.f64 	%fd378, %fd690, %fd375, %fd377;
	ld.const.u32 	%r318, [d_cz+24];
	cvt.rn.f64.s32 	%fd379, %r318;
	fma.rn.f64 	%fd380, %fd692, %fd379, %fd378;
	ld.const.f64 	%fd381, [d_weights+48];
	mul.f64 	%fd382, %fd185, %fd381;
	fma.rn.f64 	%fd383, %fd380, 0d4008000000000000, 0d3FF0000000000000;
	mul.f64 	%fd384, %fd380, 0d4012000000000000;
	fma.rn.f64 	%fd385, %fd380, %fd384, %fd383;
	sub.f64 	%fd386, %fd385, %fd284;
	mul.f64 	%fd387, %fd382, %fd386;
	mul.f64 	%fd388, %fd662, %fd387;
	fma.rn.f64 	%fd389, %fd283, %fd669, %fd388;
	add.s64 	%rd121, %rd120, %rd115;
	st.global.f64 	[%rd121], %fd389;
	ld.const.u32 	%r319, [d_cx+28];
	cvt.rn.f64.s32 	%fd390, %r319;
	ld.const.u32 	%r320, [d_cy+28];
	cvt.rn.f64.s32 	%fd391, %r320;
	mul.f64 	%fd392, %fd691, %fd391;
	fma.rn.f64 	%fd393, %fd690, %fd390, %fd392;
	ld.const.u32 	%r321, [d_cz+28];
	cvt.rn.f64.s32 	%fd394, %r321;
	fma.rn.f64 	%fd395, %fd692, %fd394, %fd393;
	ld.const.f64 	%fd396, [d_weights+56];
	mul.f64 	%fd397, %fd185, %fd396;
	fma.rn.f64 	%fd398, %fd395, 0d4008000000000000, 0d3FF0000000000000;
	mul.f64 	%fd399, %fd395, 0d4012000000000000;
	fma.rn.f64 	%fd400, %fd395, %fd399, %fd398;
	sub.f64 	%fd401, %fd400, %fd284;
	mul.f64 	%fd402, %fd397, %fd401;
	mul.f64 	%fd403, %fd662, %fd402;
	fma.rn.f64 	%fd404, %fd283, %fd670, %fd403;
	add.s64 	%rd122, %rd121, %rd115;
	st.global.f64 	[%rd122], %fd404;
	ld.const.u32 	%r322, [d_cx+32];
	cvt.rn.f64.s32 	%fd405, %r322;
	ld.const.u32 	%r323, [d_cy+32];
	cvt.rn.f64.s32 	%fd406, %r323;
	mul.f64 	%fd407, %fd691, %fd406;
	fma.rn.f64 	%fd408, %fd690, %fd405, %fd407;
	ld.const.u32 	%r324, [d_cz+32];
	cvt.rn.f64.s32 	%fd409, %r324;
	fma.rn.f64 	%fd410, %fd692, %fd409, %fd408;
	ld.const.f64 	%fd411, [d_weights+64];
	mul.f64 	%fd412, %fd185, %fd411;
	fma.rn.f64 	%fd413, %fd410, 0d4008000000000000, 0d3FF0000000000000;
	mul.f64 	%fd414, %fd410, 0d4012000000000000;
	fma.rn.f64 	%fd415, %fd410, %fd414, %fd413;
	sub.f64 	%fd416, %fd415, %fd284;
	mul.f64 	%fd417, %fd412, %fd416;
	mul.f64 	%fd418, %fd662, %fd417;
	fma.rn.f64 	%fd419, %fd283, %fd671, %fd418;
	add.s64 	%rd123, %rd122, %rd115;
	st.global.f64 	[%rd123], %fd419;
	ld.const.u32 	%r325, [d_cx+36];
	cvt.rn.f64.s32 	%fd420, %r325;
	ld.const.u32 	%r326, [d_cy+36];
	cvt.rn.f64.s32 	%fd421, %r326;
	mul.f64 	%fd422, %fd691, %fd421;
	fma.rn.f64 	%fd423, %fd690, %fd420, %fd422;
	ld.const.u32 	%r327, [d_cz+36];
	cvt.rn.f64.s32 	%fd424, %r327;
	fma.rn.f64 	%fd425, %fd692, %fd424, %fd423;
	ld.const.f64 	%fd426, [d_weights+72];
	mul.f64 	%fd427, %fd185, %fd426;
	fma.rn.f64 	%fd428, %fd425, 0d4008000000000000, 0d3FF0000000000000;
	mul.f64 	%fd429, %fd425, 0d4012000000000000;
	fma.rn.f64 	%fd430, %fd425, %fd429, %fd428;
	sub.f64 	%fd431, %fd430, %fd284;
	mul.f64 	%fd432, %fd427, %fd431;
	mul.f64 	%fd433, %fd662, %fd432;
	fma.rn.f64 	%fd434, %fd283, %fd672, %fd433;
	add.s64 	%rd124, %rd123, %rd115;
	st.global.f64 	[%rd124], %fd434;
	ld.const.u32 	%r328, [d_cx+40];
	cvt.rn.f64.s32 	%fd435, %r328;
	ld.const.u32 	%r329, [d_cy+40];
	cvt.rn.f64.s32 	%fd436, %r329;
	mul.f64 	%fd437, %fd691, %fd436;
	fma.rn.f64 	%fd438, %fd690, %fd435, %fd437;
	ld.const.u32 	%r330, [d_cz+40];
	cvt.rn.f64.s32 	%fd439, %r330;
	fma.rn.f64 	%fd440, %fd692, %fd439, %fd438;
	ld.const.f64 	%fd441, [d_weights+80];
	mul.f64 	%fd442, %fd185, %fd441;
	fma.rn.f64 	%fd443, %fd440, 0d4008000000000000, 0d3FF0000000000000;
	mul.f64 	%fd444, %fd440, 0d4012000000000000;
	fma.rn.f64 	%fd445, %fd440, %fd444, %fd443;
	sub.f64 	%fd446, %fd445, %fd284;
	mul.f64 	%fd447, %fd442, %fd446;
	mul.f64 	%fd448, %fd662, %fd447;
	fma.rn.f64 	%fd449, %fd283, %fd673, %fd448;
	add.s64 	%rd125, %rd124, %rd115;
	st.global.f64 	[%rd125], %fd449;
	ld.const.u32 	%r331, [d_cx+44];
	cvt.rn.f64.s32 	%fd450, %r331;
	ld.const.u32 	%r332, [d_cy+44];
	cvt.rn.f64.s32 	%fd451, %r332;
	mul.f64 	%fd452, %fd691, %fd451;
	fma.rn.f64 	%fd453, %fd690, %fd450, %fd452;
	ld.const.u32 	%r333, [d_cz+44];
	cvt.rn.f64.s32 	%fd454, %r333;
	fma.rn.f64 	%fd455, %fd692, %fd454, %fd453;
	ld.const.f64 	%fd456, [d_weights+88];
	mul.f64 	%fd457, %fd185, %fd456;
	fma.rn.f64 	%fd458, %fd455, 0d4008000000000000, 0d3FF0000000000000;
	mul.f64 	%fd459, %fd455, 0d4012000000000000;
	fma.rn.f64 	%fd460, %fd455, %fd459, %fd458;
	sub.f64 	%fd461, %fd460, %fd284;
	mul.f64 	%fd462, %fd457, %fd461;
	mul.f64 	%fd463, %fd662, %fd462;
	fma.rn.f64 	%fd464, %fd283, %fd674, %fd463;
	add.s64 	%rd126, %rd125, %rd115;
	st.global.f64 	[%rd126], %fd464;
	ld.const.u32 	%r334, [d_cx+48];
	cvt.rn.f64.s32 	%fd465, %r334;
	ld.const.u32 	%r335, [d_cy+48];
	cvt.rn.f64.s32 	%fd466, %r335;
	mul.f64 	%fd467, %fd691, %fd466;
	fma.rn.f64 	%fd468, %fd690, %fd465, %fd467;
	ld.const.u32 	%r336, [d_cz+48];
	cvt.rn.f64.s32 	%fd469, %r336;
	fma.rn.f64 	%fd470, %fd692, %fd469, %fd468;
	ld.const.f64 	%fd471, [d_weights+96];
	mul.f64 	%fd472, %fd185, %fd471;
	fma.rn.f64 	%fd473, %fd470, 0d4008000000000000, 0d3FF0000000000000;
	mul.f64 	%fd474, %fd470, 0d4012000000000000;
	fma.rn.f64 	%fd475, %fd470, %fd474, %fd473;
	sub.f64 	%fd476, %fd475, %fd284;
	mul.f64 	%fd477, %fd472, %fd476;
	mul.f64 	%fd478, %fd662, %fd477;
	fma.rn.f64 	%fd479, %fd283, %fd675, %fd478;
	add.s64 	%rd127, %rd126, %rd115;
	st.global.f64 	[%rd127], %fd479;
	ld.const.u32 	%r337, [d_cx+52];
	cvt.rn.f64.s32 	%fd480, %r337;
	ld.const.u32 	%r338, [d_cy+52];
	cvt.rn.f64.s32 	%fd481, %r338;
	mul.f64 	%fd482, %fd691, %fd481;
	fma.rn.f64 	%fd483, %fd690, %fd480, %fd482;
	ld.const.u32 	%r339, [d_cz+52];
	cvt.rn.f64.s32 	%fd484, %r339;
	fma.rn.f64 	%fd485, %fd692, %fd484, %fd483;
	ld.const.f64 	%fd486, [d_weights+104];
	mul.f64 	%fd487, %fd185, %fd486;
	fma.rn.f64 	%fd488, %fd485, 0d4008000000000000, 0d3FF0000000000000;
	mul.f64 	%fd489, %fd485, 0d4012000000000000;
	fma.rn.f64 	%fd490, %fd485, %fd489, %fd488;
	sub.f64 	%fd491, %fd490, %fd284;
	mul.f64 	%fd492, %fd487, %fd491;
	mul.f64 	%fd493, %fd662, %fd492;
	fma.rn.f64 	%fd494, %fd283, %fd676, %fd493;
	add.s64 	%rd128, %rd127, %rd115;
	st.global.f64 	[%rd128], %fd494;
	ld.const.u32 	%r340, [d_cx+56];
	cvt.rn.f64.s32 	%fd495, %r340;
	ld.const.u32 	%r341, [d_cy+56];
	cvt.rn.f64.s32 	%fd496, %r341;
	mul.f64 	%fd497, %fd691, %fd496;
	fma.rn.f64 	%fd498, %fd690, %fd495, %fd497;
	ld.const.u32 	%r342, [d_cz+56];
	cvt.rn.f64.s32 	%fd499, %r342;
	fma.rn.f64 	%fd500, %fd692, %fd499, %fd498;
	ld.const.f64 	%fd501, [d_weights+112];
	mul.f64 	%fd502, %fd185, %fd501;
	fma.rn.f64 	%fd503, %fd500, 0d4008000000000000, 0d3FF0000000000000;
	mul.f64 	%fd504, %fd500, 0d4012000000000000;
	fma.rn.f64 	%fd505, %fd500, %fd504, %fd503;
	sub.f64 	%fd506, %fd505, %fd284;
	mul.f64 	%fd507, %fd502, %fd506;
	mul.f64 	%fd508, %fd662, %fd507;
	fma.rn.f64 	%fd509, %fd283, %fd677, %fd508;
	add.s64 	%rd129, %rd128, %rd115;
	st.global.f64 	[%rd129], %fd509;
	ld.const.u32 	%r343, [d_cx+60];
	cvt.rn.f64.s32 	%fd510, %r343;
	ld.const.u32 	%r344, [d_cy+60];
	cvt.rn.f64.s32 	%fd511, %r344;
	mul.f64 	%fd512, %fd691, %fd511;
	fma.rn.f64 	%fd513, %fd690, %fd510, %fd512;
	ld.const.u32 	%r345, [d_cz+60];
	cvt.rn.f64.s32 	%fd514, %r345;
	fma.rn.f64 	%fd515, %fd692, %fd514, %fd513;
	ld.const.f64 	%fd516, [d_weights+120];
	mul.f64 	%fd517, %fd185, %fd516;
	fma.rn.f64 	%fd518, %fd515, 0d4008000000000000, 0d3FF0000000000000;
	mul.f64 	%fd519, %fd515, 0d4012000000000000;
	fma.rn.f64 	%fd520, %fd515, %fd519, %fd518;
	sub.f64 	%fd521, %fd520, %fd284;
	mul.f64 	%fd522, %fd517, %fd521;
	mul.f64 	%fd523, %fd662, %fd522;
	fma.rn.f64 	%fd524, %fd283, %fd678, %fd523;
	add.s64 	%rd130, %rd129, %rd115;
	st.global.f64 	[%rd130], %fd524;
	ld.const.u32 	%r346, [d_cx+64];
	cvt.rn.f64.s32 	%fd525, %r346;
	ld.const.u32 	%r347, [d_cy+64];
	cvt.rn.f64.s32 	%fd526, %r347;
	mul.f64 	%fd527, %fd691, %fd526;
	fma.rn.f64 	%fd528, %fd690, %fd525, %fd527;
	ld.const.u32 	%r348, [d_cz+64];
	cvt.rn.f64.s32 	%fd529, %r348;
	fma.rn.f64 	%fd530, %fd692, %fd529, %fd528;
	ld.const.f64 	%fd531, [d_weights+128];
	mul.f64 	%fd532, %fd185, %fd531;
	fma.rn.f64 	%fd533, %fd530, 0d4008000000000000, 0d3FF0000000000000;
	mul.f64 	%fd534, %fd530, 0d4012000000000000;
	fma.rn.f64 	%fd535, %fd530, %fd534, %fd533;
	sub.f64 	%fd536, %fd535, %fd284;
	mul.f64 	%fd537, %fd532, %fd536;
	mul.f64 	%fd538, %fd662, %fd537;
	fma.rn.f64 	%fd539, %fd283, %fd679, %fd538;
	add.s64 	%rd131, %rd130, %rd115;
	st.global.f64 	[%rd131], %fd539;
	ld.const.u32 	%r349, [d_cx+68];
	cvt.rn.f64.s32 	%fd540, %r349;
	mul.f64 	%fd541, %fd691, %fd107;
	fma.rn.f64 	%fd542, %fd690, %fd540, %fd541;
	ld.const.u32 	%r350, [d_cz+68];
	cvt.rn.f64.s32 	%fd543, %r350;
	fma.rn.f64 	%fd544, %fd692, %fd543, %fd542;
	ld.const.f64 	%fd545, [d_weights+136];
	mul.f64 	%fd546, %fd185, %fd545;
	fma.rn.f64 	%fd547, %fd544, 0d4008000000000000, 0d3FF0000000000000;
	mul.f64 	%fd548, %fd544, 0d4012000000000000;
	fma.rn.f64 	%fd549, %fd544, %fd548, %fd547;
	sub.f64 	%fd550, %fd549, %fd284;
	mul.f64 	%fd551, %fd546, %fd550;
	mul.f64 	%fd552, %fd662, %fd551;
	fma.rn.f64 	%fd553, %fd283, %fd680, %fd552;
	add.s64 	%rd132, %rd131, %rd115;
	st.global.f64 	[%rd132], %fd553;
	mul.f64 	%fd554, %fd691, %fd115;
	fma.rn.f64 	%fd555, %fd690, %fd113, %fd554;
	fma.rn.f64 	%fd556, %fd692, %fd117, %fd555;
	ld.const.f64 	%fd557, [d_weights+144];
	mul.f64 	%fd558, %fd185, %fd557;
	fma.rn.f64 	%fd559, %fd556, 0d4008000000000000, 0d3FF0000000000000;
	mul.f64 	%fd560, %fd556, 0d4012000000000000;
	fma.rn.f64 	%fd561, %fd556, %fd560, %fd559;
	sub.f64 	%fd562, %fd561, %fd284;
	mul.f64 	%fd563, %fd558, %fd562;
	mul.f64 	%fd564, %fd662, %fd563;
	fma.rn.f64 	%fd565, %fd283, %fd681, %fd564;
	add.s64 	%rd133, %rd132, %rd115;
	st.global.f64 	[%rd133], %fd565;
	mul.f64 	%fd566, %fd691, %fd124;
	fma.rn.f64 	%fd567, %fd690, %fd122, %fd566;
	fma.rn.f64 	%fd568, %fd692, %fd126, %fd567;
	ld.const.f64 	%fd569, [d_weights+152];
	mul.f64 	%fd570, %fd185, %fd569;
	fma.rn.f64 	%fd571, %fd568, 0d4008000000000000, 0d3FF0000000000000;
	mul.f64 	%fd572, %fd568, 0d4012000000000000;
	fma.rn.f64 	%fd573, %fd568, %fd572, %fd571;
	sub.f64 	%fd574, %fd573, %fd284;
	mul.f64 	%fd575, %fd570, %fd574;
	mul.f64 	%fd576, %fd662, %fd575;
	fma.rn.f64 	%fd577, %fd283, %fd682, %fd576;
	add.s64 	%rd134, %rd133, %rd115;
	st.global.f64 	[%rd134], %fd577;
	mul.f64 	%fd578, %fd691, %fd133;
	fma.rn.f64 	%fd579, %fd690, %fd131, %fd578;
	fma.rn.f64 	%fd580, %fd692, %fd135, %fd579;
	ld.const.f64 	%fd581, [d_weights+160];
	mul.f64 	%fd582, %fd185, %fd581;
	fma.rn.f64 	%fd583, %fd580, 0d4008000000000000, 0d3FF0000000000000;
	mul.f64 	%fd584, %fd580, 0d4012000000000000;
	fma.rn.f64 	%fd585, %fd580, %fd584, %fd583;
	sub.f64 	%fd586, %fd585, %fd284;
	mul.f64 	%fd587, %fd582, %fd586;
	mul.f64 	%fd588, %fd662, %fd587;
	fma.rn.f64 	%fd589, %fd283, %fd683, %fd588;
	add.s64 	%rd135, %rd134, %rd115;
	st.global.f64 	[%rd135], %fd589;
	mul.f64 	%fd590, %fd691, %fd142;
	fma.rn.f64 	%fd591, %fd690, %fd140, %fd590;
	fma.rn.f64 	%fd592, %fd692, %fd144, %fd591;
	ld.const.f64 	%fd593, [d_weights+168];
	mul.f64 	%fd594, %fd185, %fd593;
	fma.rn.f64 	%fd595, %fd592, 0d4008000000000000, 0d3FF0000000000000;
	mul.f64 	%fd596, %fd592, 0d4012000000000000;
	fma.rn.f64 	%fd597, %fd592, %fd596, %fd595;
	sub.f64 	%fd598, %fd597, %fd284;
	mul.f64 	%fd599, %fd594, %fd598;
	mul.f64 	%fd600, %fd662, %fd599;
	fma.rn.f64 	%fd601, %fd283, %fd684, %fd600;
	add.s64 	%rd136, %rd135, %rd115;
	st.global.f64 	[%rd136], %fd601;
	mul.f64 	%fd602, %fd691, %fd151;
	fma.rn.f64 	%fd603, %fd690, %fd149, %fd602;
	fma.rn.f64 	%fd604, %fd692, %fd153, %fd603;
	ld.const.f64 	%fd605, [d_weights+176];
	mul.f64 	%fd606, %fd185, %fd605;
	fma.rn.f64 	%fd607, %fd604, 0d4008000000000000, 0d3FF0000000000000;
	mul.f64 	%fd608, %fd604, 0d4012000000000000;
	fma.rn.f64 	%fd609, %fd604, %fd608, %fd607;
	sub.f64 	%fd610, %fd609, %fd284;
	mul.f64 	%fd611, %fd606, %fd610;
	mul.f64 	%fd612, %fd662, %fd611;
	fma.rn.f64 	%fd613, %fd283, %fd685, %fd612;
	add.s64 	%rd137, %rd136, %rd115;
	st.global.f64 	[%rd137], %fd613;
	mul.f64 	%fd614, %fd691, %fd160;
	fma.rn.f64 	%fd615, %fd690, %fd158, %fd614;
	fma.rn.f64 	%fd616, %fd692, %fd162, %fd615;
	ld.const.f64 	%fd617, [d_weights+184];
	mul.f64 	%fd618, %fd185, %fd617;
	fma.rn.f64 	%fd619, %fd616, 0d4008000000000000, 0d3FF0000000000000;
	mul.f64 	%fd620, %fd616, 0d4012000000000000;
	fma.rn.f64 	%fd621, %fd616, %fd620, %fd619;
	sub.f64 	%fd622, %fd621, %fd284;
	mul.f64 	%fd623, %fd618, %fd622;
	mul.f64 	%fd624, %fd662, %fd623;
	fma.rn.f64 	%fd625, %fd283, %fd686, %fd624;
	add.s64 	%rd138, %rd137, %rd115;
	st.global.f64 	[%rd138], %fd625;
	mul.f64 	%fd626, %fd691, %fd169;
	fma.rn.f64 	%fd627, %fd690, %fd167, %fd626;
	fma.rn.f64 	%fd628, %fd692, %fd171, %fd627;
	ld.const.f64 	%fd629, [d_weights+192];
	mul.f64 	%fd630, %fd185, %fd629;
	fma.rn.f64 	%fd631, %fd628, 0d4008000000000000, 0d3FF0000000000000;
	mul.f64 	%fd632, %fd628, 0d4012000000000000;
	fma.rn.f64 	%fd633, %fd628, %fd632, %fd631;
	sub.f64 	%fd634, %fd633, %fd284;
	mul.f64 	%fd635, %fd630, %fd634;
	mul.f64 	%fd636, %fd662, %fd635;
	fma.rn.f64 	%fd637, %fd283, %fd687, %fd636;
	add.s64 	%rd139, %rd138, %rd115;
	st.global.f64 	[%rd139], %fd637;
	mul.f64 	%fd638, %fd691, %fd178;
	fma.rn.f64 	%fd639, %fd690, %fd176, %fd638;
	fma.rn.f64 	%fd640, %fd692, %fd180, %fd639;
	ld.const.f64 	%fd641, [d_weights+200];
	mul.f64 	%fd642, %fd185, %fd641;
	fma.rn.f64 	%fd643, %fd640, 0d4008000000000000, 0d3FF0000000000000;
	mul.f64 	%fd644, %fd640, 0d4012000000000000;
	fma.rn.f64 	%fd645, %fd640, %fd644, %fd643;
	sub.f64 	%fd646, %fd645, %fd284;
	mul.f64 	%fd647, %fd642, %fd646;
	mul.f64 	%fd648, %fd662, %fd647;
	fma.rn.f64 	%fd649, %fd283, %fd688, %fd648;
	add.s64 	%rd140, %rd139, %rd115;
	st.global.f64 	[%rd140], %fd649;
	mul.f64 	%fd650, %fd691, %fd188;
	fma.rn.f64 	%fd651, %fd690, %fd186, %fd650;
	fma.rn.f64 	%fd652, %fd692, %fd190, %fd651;
	ld.const.f64 	%fd653, [d_weights+208];
	mul.f64 	%fd654, %fd185, %fd653;
	fma.rn.f64 	%fd655, %fd652, 0d4008000000000000, 0d3FF0000000000000;
	mul.f64 	%fd656, %fd652, 0d4012000000000000;
	fma.rn.f64 	%fd657, %fd652, %fd656, %fd655;
	sub.f64 	%fd658, %fd657, %fd284;
	mul.f64 	%fd659, %fd654, %fd658;
	mul.f64 	%fd660, %fd662, %fd659;
	fma.rn.f64 	%fd661, %fd283, %fd689, %fd660;
	add.s64 	%rd141, %rd140, %rd115;
	st.global.f64 	[%rd141], %fd661;
$L__BB0_85:
	ret;

}
	// .globl	_Z15apply_bc_kernelPdiiid
.visible .entry _Z15apply_bc_kernelPdiiid(
	.param .u64 .ptr .align 1 _Z15apply_bc_kernelPdiiid_param_0,
	.param .u32 _Z15apply_bc_kernelPdiiid_param_1,
	.param .u32 _Z15apply_bc_kernelPdiiid_param_2,
	.param .u32 _Z15apply_bc_kernelPdiiid_param_3,
	.param .f64 _Z15apply_bc_kernelPdiiid_param_4
)
{
	.reg .pred 	%p<160>;
	.reg .b32 	%r<518>;
	.reg .b64 	%rd<414>;
	.reg .b64 	%fd<219>;

	ld.param.u32 	%r18, [_Z15apply_bc_kernelPdiiid_param_1];
	ld.param.u32 	%r21, [_Z15apply_bc_kernelPdiiid_param_2];
	ld.param.u32 	%r20, [_Z15apply_bc_kernelPdiiid_param_3];
	ld.param.f64 	%fd2, [_Z15apply_bc_kernelPdiiid_param_4];
	mov.u32 	%r22, %ctaid.x;
	mov.u32 	%r23, %ntid.x;
	mov.u32 	%r24, %tid.x;
	mad.lo.s32 	%r1, %r22, %r23, %r24;
	mov.u32 	%r25, %ctaid.y;
	mov.u32 	%r26, %ntid.y;
	mov.u32 	%r27, %tid.y;
	mad.lo.s32 	%r28, %r25, %r26, %r27;
	mov.u32 	%r29, %ctaid.z;
	mov.u32 	%r30, %ntid.z;
	mov.u32 	%r31, %tid.z;
	mad.lo.s32 	%r3, %r29, %r30, %r31;
	setp.ge.s32 	%p1, %r1, %r18;
	setp.ge.s32 	%p2, %r28, %r21;
	or.pred  	%p3, %p1, %p2;
	setp.ge.s32 	%p4, %r3, %r20;
	or.pred  	%p5, %p3, %p4;
	@%p5 bra 	$L__BB1_288;
	ld.param.u32 	%r509, [_Z15apply_bc_kernelPdiiid_param_3];
	ld.param.u64 	%rd409, [_Z15apply_bc_kernelPdiiid_param_0];
	mul.lo.s32 	%r32, %r21, %r18;
	mul.lo.s32 	%r4, %r32, %r509;
	mad.lo.s32 	%r33, %r21, %r3, %r28;
	mad.lo.s32 	%r34, %r33, %r18, %r1;
	setp.ne.s32 	%p6, %r1, 0;
	cvta.to.global.u64 	%rd32, %rd409;
	mul.wide.s32 	%rd33, %r34, 8;
	add.s64 	%rd1, %rd32, %rd33;
	mul.lo.s32 	%r35, %r4, 3;
	mul.wide.s32 	%rd34, %r35, 8;
	add.s64 	%rd2, %rd1, %rd34;
	mul.lo.s32 	%r36, %r4, 6;
	mul.wide.s32 	%rd35, %r36, 8;
	add.s64 	%rd3, %rd1, %rd35;
	mul.lo.s32 	%r37, %r4, 7;
	mul.wide.s32 	%rd36, %r37, 8;
	add.s64 	%rd4, %rd1, %rd36;
	shl.b32 	%r38, %r4, 3;
	mul.wide.s32 	%rd37, %r38, 8;
	add.s64 	%rd5, %rd1, %rd37;
	mul.lo.s32 	%r39, %r4, 9;
	mul.wide.s32 	%rd38, %r39, 8;
	add.s64 	%rd6, %rd1, %rd38;
	mul.lo.s32 	%r40, %r4, 10;
	mul.wide.s32 	%rd39, %r40, 8;
	add.s64 	%rd7, %rd1, %rd39;
	mul.lo.s32 	%r41, %r4, 11;
	mul.wide.s32 	%rd40, %r41, 8;
	add.s64 	%rd8, %rd1, %rd40;
	mul.lo.s32 	%r42, %r4, 12;
	mul.wide.s32 	%rd41, %r42, 8;
	add.s64 	%rd9, %rd1, %rd41;
	mul.lo.s32 	%r43, %r4, 13;
	mul.wide.s32 	%rd42, %r43, 8;
	add.s64 	%rd10, %rd1, %rd42;
	mul.lo.s32 	%r44, %r4, 14;
	mul.wide.s32 	%rd43, %r44, 8;
	add.s64 	%rd11, %rd1, %rd43;
	mul.lo.s32 	%r45, %r4, 15;
	mul.wide.s32 	%rd44, %r45, 8;
	add.s64 	%rd12, %rd1, %rd44;
	shl.b32 	%r46, %r4, 4;
	mul.wide.s32 	%rd45, %r46, 8;
	add.s64 	%rd13, %rd1, %rd45;
	mul.lo.s32 	%r47, %r4, 17;
	mul.wide.s32 	%rd46, %r47, 8;
	add.s64 	%rd14, %rd1, %rd46;
	mul.lo.s32 	%r48, %r4, 18;
	mul.wide.s32 	%rd47, %r48, 8;
	add.s64 	%rd15, %rd1, %rd47;
	mul.lo.s32 	%r49, %r4, 19;
	mul.wide.s32 	%rd48, %r49, 8;
	add.s64 	%rd16, %rd1, %rd48;
	mul.lo.s32 	%r50, %r4, 20;
	mul.wide.s32 	%rd49, %r50, 8;
	add.s64 	%rd17, %rd1, %rd49;
	mul.lo.s32 	%r51, %r4, 22;
	mul.wide.s32 	%rd50, %r51, 8;
	add.s64 	%rd18, %rd1, %rd50;
	mul.lo.s32 	%r52, %r4, 23;
	mul.wide.s32 	%rd51, %r52, 8;
	add.s64 	%rd19, %rd1, %rd51;
	mul.lo.s32 	%r53, %r4, 24;
	mul.wide.s32 	%rd52, %r53, 8;
	add.s64 	%rd20, %rd1, %rd52;
	mul.lo.s32 	%r54, %r4, 25;
	mul.wide.s32 	%rd53, %r54, 8;
	add.s64 	%rd21, %rd1, %rd53;
	mul.lo.s32 	%r55, %r4, 26;
	mul.wide.s32 	%rd54, %r55, 8;
	add.s64 	%rd22, %rd1, %rd54;
	@%p6 bra 	$L__BB1_56;
	ld.const.u32 	%r56, [d_cx];
	setp.ne.s32 	%p7, %r56, 1;
	@%p7 bra 	$L__BB1_4;
	ld.const.u32 	%r57, [d_opp];
	mul.lo.s32 	%r58, %r57, %r4;
	mul.wide.s32 	%rd55, %r58, 8;
	add.s64 	%rd56, %rd1, %rd55;
	ld.global.f64 	%fd3, [%rd56];
	st.global.f64 	[%rd1], %fd3;
$L__BB1_4:
	ld.const.u32 	%r59, [d_cx+4];
	setp.ne.s32 	%p8, %r59, 1;
	@%p8 bra 	$L__BB1_6;
	ld.const.u32 	%r60, [d_opp+4];
	mul.lo.s32 	%r61, %r60, %r4;
	mul.wide.s32 	%rd57, %r61, 8;
	add.s64 	%rd58, %rd1, %rd57;
	ld.global.f64 	%fd4, [%rd58];
	mul.wide.s32 	%rd59, %r4, 8;
	add.s64 	%rd60, %rd1, %rd59;
	st.global.f64 	[%rd60], %fd4;
$L__BB1_6:
	ld.const.u32 	%r62, [d_cx+8];
	setp.ne.s32 	%p9, %r62, 1;
	@%p9 bra 	$L__BB1_8;
	ld.const.u32 	%r63, [d_opp+8];
	mul.lo.s32 	%r64, %r63, %r4;
	mul.wide.s32 	%rd61, %r64, 8;
	add.s64 	%rd62, %rd1, %rd61;
	ld.global.f64 	%fd5, [%rd62];
	shl.b32 	%r65, %r4, 1;
	mul.wide.s32 	%rd63, %r65, 8;
	add.s64 	%rd64, %rd1, %rd63;
	st.global.f64 	[%rd64], %fd5;
$L__BB1_8:
	ld.const.u32 	%r66, [d_cx+12];
	setp.ne.s32 	%p10, %r66, 1;
	@%p10 bra 	$L__BB1_10;
	ld.const.u32 	%r67, [d_opp+12];
	mul.lo.s32 	%r68, %r67, %r4;
	mul.wide.s32 	%rd65, %r68, 8;
	add.s64 	%rd66, %rd1, %rd65;
	ld.global.f64 	%fd6, [%rd66];
	st.global.f64 	[%rd2], %fd6;
$L__BB1_10:
	ld.const.u32 	%r69, [d_cx+16];
	setp.ne.s32 	%p11, %r69, 1;
	@%p11 bra 	$L__BB1_12;
	ld.const.u32 	%r70, [d_opp+16];
	mul.lo.s32 	%r71, %r70, %r4;
	mul.wide.s32 	%rd67, %r71, 8;
	add.s64 	%rd68, %rd1, %rd67;
	ld.global.f64 	%fd7, [%rd68];
	shl.b32 	%r72, %r4, 2;
	mul.wide.s32 	%rd69, %r72, 8;
	add.s64 	%rd70, %rd1, %rd69;
	st.global.f64 	[%rd70], %fd7;
$L__BB1_12:
	ld.const.u32 	%r73, [d_cx+20];
	setp.ne.s32 	%p12, %r73, 1;
	@%p12 bra 	$L__BB1_14;
	ld.const.u32 	%r74, [d_opp+20];
	mul.lo.s32 	%r75, %r74, %r4;
	mul.wide.s32 	%rd71, %r75, 8;
	add.s64 	%rd72, %rd1, %rd71;
	ld.global.f64 	%fd8, [%rd72];
	mul.lo.s32 	%r76, %r4, 5;
	mul.wide.s32 	%rd73, %r76, 8;
	add.s64 	%rd74, %rd1, %rd73;
	st.global.f64 	[%rd74], %fd8;
$L__BB1_14:
	ld.const.u32 	%r77, [d_cx+24];
	setp.ne.s32 	%p13, %r77, 1;
	@%p13 bra 	$L__BB1_16;
	ld.const.u32 	%r78, [d_opp+24];
	mul.lo.s32 	%r79, %r78, %r4;
	mul.wide.s32 	%rd75, %r79, 8;
	add.s64 	%rd76, %rd1, %rd75;
	ld.global.f64 	%fd9, [%rd76];
	st.global.f64 	[%rd3], %fd9;
$L__BB1_16:
	ld.const.u32 	%r80, [d_cx+28];
	setp.ne.s32 	%p14, %r80, 1;
	@%p14 bra 	$L__BB1_18;
	ld.const.u32 	%r81, [d_opp+28];
	mul.lo.s32 	%r82, %r81, %r4;
	mul.wide.s32 	%rd77, %r82, 8;
	add.s64 	%rd78, %rd1, %rd77;
	ld.global.f64 	%fd10, [%rd78];
	st.global.f64 	[%rd4], %fd10;
$L__BB1_18:
	ld.const.u32 	%r83, [d_cx+32];
	setp.ne.s32 	%p15, %r83, 1;
	@%p15 bra 	$L__BB1_20;
	ld.const.u32 	%r84, [d_opp+32];
	mul.lo.s32 	%r85, %r84, %r4;
	mul.wide.s32 	%rd79, %r85, 8;
	add.s64 	%rd80, %rd1, %rd79;
	ld.global.f64 	%fd11, [%rd80];
	st.global.f64 	[%rd5], %fd11;
$L__BB1_20:
	ld.const.u32 	%r86, [d_cx+36];
	setp.ne.s32 	%p16, %r86, 1;
	@%p16 bra 	$L__BB1_22;
	ld.const.u32 	%r87, [d_opp+36];
	mul.lo.s32 	%r88, %r87, %r4;
	mul.wide.s32 	%rd81, %r88, 8;
	add.s64 	%rd82, %rd1, %rd81;
	ld.global.f64 	%fd12, [%rd82];
	st.global.f64 	[%rd6], %fd12;
$L__BB1_22:
	ld.const.u32 	%r89, [d_cx+40];
	setp.ne.s32 	%p17, %r89, 1;
	@%p17 bra 	$L__BB1_24;
	ld.const.u32 	%r90, [d_opp+40];
	mul.lo.s32 	%r91, %r90, %r4;
	mul.wide.s32 	%rd83, %r91, 8;
	add.s64 	%rd84, %rd1, %rd83;
	ld.global.f64 	%fd13, [%rd84];
	st.global.f64 	[%rd7], %fd13;
$L__BB1_24:
	ld.const.u32 	%r92, [d_cx+44];
	setp.ne.s32 	%p18, %r92, 1;
	@%p18 bra 	$L__BB1_26;
	ld.const.u32 	%r93, [d_opp+44];
	mul.lo.s32 	%r94, %r93, %r4;
	mul.wide.s32 	%rd85, %r94, 8;
	add.s64 	%rd86, %rd1, %rd85;
	ld.global.f64 	%fd14, [%rd86];
	st.global.f64 	[%rd8], %fd14;
$L__BB1_26:
	ld.const.u32 	%r95, [d_cx+48];
	setp.ne.s32 	%p19, %r95, 1;
	@%p19 bra 	$L__BB1_28;
	ld.const.u32 	%r96, [d_opp+48];
	mul.lo.s32 	%r97, %r96, %r4;
	mul.wide.s32 	%rd87, %r97, 8;
	add.s64 	%rd88, %rd1, %rd87;
	ld.global.f64 	%fd15, [%rd88];
	st.global.f64 	[%rd9], %fd15;
$L__BB1_28:
	ld.const.u32 	%r98, [d_cx+52];
	setp.ne.s32 	%p20, %r98, 1;
	@%p20 bra 	$L__BB1_30;
	ld.const.u32 	%r99, [d_opp+52];
	mul.lo.s32 	%r100, %r99, %r4;
	mul.wide.s32 	%rd89, %r100, 8;
	add.s64 	%rd90, %rd1, %rd89;
	ld.global.f64 	%fd16, [%rd90];
	st.global.f64 	[%rd10], %fd16;
$L__BB1_30:
	ld.const.u32 	%r101, [d_cx+56];
	setp.ne.s32 	%p21, %r101, 1;
	@%p21 bra 	$L__BB1_32;
	ld.const.u32 	%r102, [d_opp+56];
	mul.lo.s32 	%r103, %r102, %r4;
	mul.wide.s32 	%rd91, %r103, 8;
	add.s64 	%rd92, %rd1, %rd91;
	ld.global.f64 	%fd17, [%rd92];
	st.global.f64 	[%rd11], %fd17;
$L__BB1_32:
	ld.const.u32 	%r104, [d_cx+60];
	setp.ne.s32 	%p22, %r104, 1;
	@%p22 bra 	$L__BB1_34;
	ld.const.u32 	%r105, [d_opp+60];
	mul.lo.s32 	%r106, %r105, %r4;
	mul.wide.s32 	%rd93, %r106, 8;
	add.s64 	%rd94, %rd1, %rd93;
	ld.global.f64 	%fd18, [%rd94];
	st.global.f64 	[%rd12], %fd18;
$L__BB1_34:
	ld.const.u32 	%r107, [d_cx+64];
	setp.ne.s32 	%p23, %r107, 1;
	@%p23 bra 	$L__BB1_36;
	ld.const.u32 	%r108, [d_opp+64];
	mul.lo.s32 	%r109, %r108, %r4;
	mul.wide.s32 	%rd95, %r109, 8;
	add.s64 	%rd96, %rd1, %rd95;
	ld.global.f64 	%fd19, [%rd96];
	st.global.f64 	[%rd13], %fd19;
$L__BB1_36:
	ld.const.u32 	%r110, [d_cx+68];
	setp.ne.s32 	%p24, %r110, 1;
	@%p24 bra 	$L__BB1_38;
	ld.const.u32 	%r111, [d_opp+68];
	mul.lo.s32 	%r112, %r111, %r4;
	mul.wide.s32 	%rd97, %r112, 8;
	add.s64 	%rd98, %rd1, %rd97;
	ld.global.f64 	%fd20, [%rd98];
	st.global.f64 	[%rd14], %fd20;
$L__BB1_38:
	ld.const.u32 	%r113, [d_cx+72];
	setp.ne.s32 	%p25, %r113, 1;
	@%p25 bra 	$L__BB1_40;
	ld.const.u32 	%r114, [d_opp+72];
	mul.lo.s32 	%r115, %r114, %r4;
	mul.wide.s32 	%rd99, %r115, 8;
	add.s64 	%rd100, %rd1, %rd99;
	ld.global.f64 	%fd21, [%rd100];
	st.global.f64 	[%rd15], %fd21;
$L__BB1_40:
	ld.const.u32 	%r116, [d_cx+76];
	setp.ne.s32 	%p26, %r116, 1;
	@%p26 bra 	$L__BB1_42;
	ld.const.u32 	%r117, [d_opp+76];
	mul.lo.s32 	%r118, %r117, %r4;
	mul.wide.s32 	%rd101, %r118, 8;
	add.s64 	%rd102, %rd1, %rd101;
	ld.global.f64 	%fd22, [%rd102];
	st.global.f64 	[%rd16], %fd22;
$L__BB1_42:
	ld.const.u32 	%r119, [d_cx+80];
	setp.ne.s32 	%p27, %r119, 1;
	@%p27 bra 	$L__BB1_44;
	ld.const.u32 	%r120, [d_opp+80];
	mul.lo.s32 	%r121, %r120, %r4;
	mul.wide.s32 	%rd103, %r121, 8;
	add.s64 	%rd104, %rd1, %rd103;
	ld.global.f64 	%fd23, [%rd104];
	st.global.f64 	[%rd17], %fd23;
$L__BB1_44:
	ld.const.u32 	%r122, [d_cx+84];
	setp.ne.s32 	%p28, %r122, 1;
	@%p28 bra 	$L__BB1_46;
	ld.const.u32 	%r123, [d_opp+84];
	mul.lo.s32 	%r124, %r123, %r4;
	mul.wide.s32 	%rd105, %r124, 8;
	add.s64 	%rd106, %rd1, %rd105;
	ld.global.f64 	%fd24, [%rd106];
	mul.lo.s32 	%r125, %r4, 21;
	mul.wide.s32 	%rd107, %r125, 8;
	add.s64 	%rd108, %rd1, %rd107;
	st.global.f64 	[%rd108], %fd24;
$L__BB1_46:
	ld.const.u32 	%r126, [d_cx+88];
	setp.ne.s32 	%p29, %r126, 1;
	@%p29 bra 	$L__BB1_48;
	ld.const.u32 	%r127, [d_opp+88];
	mul.lo.s32 	%r128, %r127, %r4;
	mul.wide.s32 	%rd109, %r128, 8;
	add.s64 	%rd110, %rd1, %rd109;
	ld.global.f64 	%fd25, [%rd110];
	st.global.f64 	[%rd18], %fd25;
$L__BB1_48:
	ld.const.u32 	%r129, [d_cx+92];
	setp.ne.s32 	%p30, %r129, 1;
	@%p30 bra 	$L__BB1_50;
	ld.const.u32 	%r130, [d_opp+92];
	mul.lo.s32 	%r131, %r130, %r4;
	mul.wide.s32 	%rd111, %r131, 8;
	add.s64 	%rd112, %rd1, %rd111;
	ld.global.f64 	%fd26, [%rd112];
	st.global.f64 	[%rd19], %fd26;
$L__BB1_50:
	ld.const.u32 	%r132, [d_cx+96];
	setp.ne.s32 	%p31, %r132, 1;
	@%p31 bra 	$L__BB1_52;
	ld.const.u32 	%r133, [d_opp+96];
	mul.lo.s32 	%r134, %r133, %r4;
	mul.wide.s32 	%rd113, %r134, 8;
	add.s64 	%rd114, %rd1, %rd113;
	ld.global.f64 	%fd27, [%rd114];
	st.global.f64 	[%rd20], %fd27;
$L__BB1_52:
	ld.const.u32 	%r135, [d_cx+100];
	setp.ne.s32 	%p32, %r135, 1;
	@%p32 bra 	$L__BB1_54;
	ld.const.u32 	%r136, [d_opp+100];
	mul.lo.s32 	%r137, %r136, %r4;
	mul.wide.s32 	%rd115, %r137, 8;
	add.s64 	%rd116, %rd1, %rd115;
	ld.global.f64 	%fd28, [%rd116];
	st.global.f64 	[%rd21], %fd28;
$L__BB1_54:
	ld.const.u32 	%r138, [d_cx+104];
	setp.ne.s32 	%p33, %r138, 1;
	@%p33 bra 	$L__BB1_56;
	ld.const.u32 	%r139, [d_opp+104];
	mul.lo.s32 	%r140, %r139, %r4;
	mul.wide.s32 	%rd117, %r140, 8;
	add.s64 	%rd118, %rd1, %rd117;
	ld.global.f64 	%fd29, [%rd118];
	st.global.f64 	[%rd22], %fd29;
$L__BB1_56:
	add.s32 	%r141, %r18, -1;
	setp.ne.s32 	%p34, %r1, %r141;
	@%p34 bra 	$L__BB1_111;
	ld.const.u32 	%r142, [d_cx];
	setp.ne.s32 	%p35, %r142, -1;
	@%p35 bra 	$L__BB1_59;
	ld.const.u32 	%r143, [d_opp];
	mul.lo.s32 	%r144, %r143, %r4;
	mul.wide.s32 	%rd119, %r144, 8;
	add.s64 	%rd120, %rd1, %rd119;
	ld.global.f64 	%fd30, [%rd120];
	st.global.f64 	[%rd1], %fd30;
$L__BB1_59:
	ld.const.u32 	%r145, [d_cx+4];
	setp.ne.s32 	%p36, %r145, -1;
	@%p36 bra 	$L__BB1_61;
	ld.const.u32 	%r146, [d_opp+4];
	mul.lo.s32 	%r147, %r146, %r4;
	mul.wide.s32 	%rd121, %r147, 8;
	add.s64 	%rd122, %rd1, %rd121;
	ld.global.f64 	%fd31, [%rd122];
	mul.wide.s32 	%rd123, %r4, 8;
	add.s64 	%rd124, %rd1, %rd123;
	st.global.f64 	[%rd124], %fd31;
$L__BB1_61:
	ld.const.u32 	%r148, [d_cx+8];
	setp.ne.s32 	%p37, %r148, -1;
	@%p37 bra 	$L__BB1_63;
	ld.const.u32 	%r149, [d_opp+8];
	mul.lo.s32 	%r150, %r149, %r4;
	mul.wide.s32 	%rd125, %r150, 8;
	add.s64 	%rd126, %rd1, %rd125;
	ld.global.f64 	%fd32, [%rd126];
	shl.b32 	%r151, %r4, 1;
	mul.wide.s32 	%rd127, %r151, 8;
	add.s64 	%rd128, %rd1, %rd127;
	st.global.f64 	[%rd128], %fd32;
$L__BB1_63:
	ld.const.u32 	%r152, [d_cx+12];
	setp.ne.s32 	%p38, %r152, -1;
	@%p38 bra 	$L__BB1_65;
	ld.const.u32 	%r153, [d_opp+12];
	mul.lo.s32 	%r154, %r153, %r4;
	mul.wide.s32 	%rd129, %r154, 8;
	add.s64 	%rd130, %rd1, %rd129;
	ld.global.f64 	%fd33, [%rd130];
	st.global.f64 	[%rd2], %fd33;
$L__BB1_65:
	ld.const.u32 	%r155, [d_cx+16];
	setp.ne.s32 	%p39, %r155, -1;
	@%p39 bra 	$L__BB1_67;
	ld.const.u32 	%r156, [d_opp+16];
	mul.lo.s32 	%r157, %r156, %r4;
	mul.wide.s32 	%rd131, %r157, 8;
	add.s64 	%rd132, %rd1, %rd131;
	ld.global.f64 	%fd34, [%rd132];
	shl.b32 	%r158, %r4, 2;
	mul.wide.s32 	%rd133, %r158, 8;
	add.s64 	%rd134, %rd1, %rd133;
	st.global.f64 	[%rd134], %fd34;
$L__BB1_67:
	ld.const.u32 	%r159, [d_cx+20];
	setp.ne.s32 	%p40, %r159, -1;
	@%p40 bra 	$L__BB1_69;
	ld.const.u32 	%r160, [d_opp+20];
	mul.lo.s32 	%r161, %r160, %r4;
	mul.wide.s32 	%rd135, %r161, 8;
	add.s64 	%rd136, %rd1, %rd135;
	ld.global.f64 	%fd35, [%rd136];
	mul.lo.s32 	%r162, %r4, 5;
	mul.wide.s32 	%rd137, %r162, 8;
	add.s64 	%rd138, %rd1, %rd137;
	st.global.f64 	[%rd138], %fd35;
$L__BB1_69:
	ld.const.u32 	%r163, [d_cx+24];
	setp.ne.s32 	%p41, %r163, -1;
	@%p41 bra 	$L__BB1_71;
	ld.const.u32 	%r164, [d_opp+24];
	mul.lo.s32 	%r165, %r164, %r4;
	mul.wide.s32 	%rd139, %r165, 8;
	add.s64 	%rd140, %rd1, %rd139;
	ld.global.f64 	%fd36, [%rd140];
	st.global.f64 	[%rd3], %fd36;
$L__BB1_71:
	ld.const.u32 	%r166, [d_cx+28];
	setp.ne.s32 	%p42, %r166, -1;
	@%p42 bra 	$L__BB1_73;
	ld.const.u32 	%r167, [d_opp+28];
	mul.lo.s32 	%r168, %r167, %r4;
	mul.wide.s32 	%rd141, %r168, 8;
	add.s64 	%rd142, %rd1, %rd141;
	ld.global.f64 	%fd37, [%rd142];
	st.global.f64 	[%rd4], %fd37;
$L__BB1_73:
	ld.const.u32 	%r169, [d_cx+32];
	setp.ne.s32 	%p43, %r169, -1;
	@%p43 bra 	$L__BB1_75;
	ld.const.u32 	%r170, [d_opp+32];
	mul.lo.s32 	%r171, %r170, %r4;
	mul.wide.s32 	%rd143, %r171, 8;
	add.s64 	%rd144, %rd1, %rd143;
	ld.global.f64 	%fd38, [%rd144];
	st.global.f64 	[%rd5], %fd38;
$L__BB1_75:
	ld.const.u32 	%r172, [d_cx+36];
	setp.ne.s32 	%p44, %r172, -1;
	@%p44 bra 	$L__BB1_77;
	ld.const.u32 	%r173, [d_opp+36];
	mul.lo.s32 	%r174, %r173, %r4;
	mul.wide.s32 	%rd145, %r174, 8;
	add.s64 	%rd146, %rd1, %rd145;
	ld.global.f64 	%fd39, [%rd146];
	st.global.f64 	[%rd6], %fd39;
$L__BB1_77:
	ld.const.u32 	%r175, [d_cx+40];
	setp.ne.s32 	%p45, %r175, -1;
	@%p45 bra 	$L__BB1_79;
	ld.const.u32 	%r176, [d_opp+40];
	mul.lo.s32 	%r177, %r176, %r4;
	mul.wide.s32 	%rd147, %r177, 8;
	add.s64 	%rd148, %rd1, %rd147;
	ld.global.f64 	%fd40, [%rd148];
	st.global.f64 	[%rd7], %fd40;
$L__BB1_79:
	ld.const.u32 	%r178, [d_cx+44];
	setp.ne.s32 	%p46, %r178, -1;
	@%p46 bra 	$L__BB1_81;
	ld.const.u32 	%r179, [d_opp+44];
	mul.lo.s32 	%r180, %r179, %r4;
	mul.wide.s32 	%rd149, %r180, 8;
	add.s64 	%rd150, %rd1, %rd149;
	ld.global.f64 	%fd41, [%rd150];
	st.global.f64 	[%rd8], %fd41;
$L__BB1_81:
	ld.const.u32 	%r181, [d_cx+48];
	setp.ne.s32 	%p47, %r181, -1;
	@%p47 bra 	$L__BB1_83;
	ld.const.u32 	%r182, [d_opp+48];
	mul.lo.s32 	%r183, %r182, %r4;
	mul.wide.s32 	%rd151, %r183, 8;
	add.s64 	%rd152, %rd1, %rd151;
	ld.global.f64 	%fd42, [%rd152];
	st.global.f64 	[%rd9], %fd42;
$L__BB1_83:
	ld.const.u32 	%r184, [d_cx+52];
	setp.ne.s32 	%p48, %r184, -1;
	@%p48 bra 	$L__BB1_85;
	ld.const.u32 	%r185, [d_opp+52];
	mul.lo.s32 	%r186, %r185, %r4;
	mul.wide.s32 	%rd153, %r186, 8;
	add.s64 	%rd154, %rd1, %rd153;
	ld.global.f64 	%fd43, [%rd154];
	st.global.f64 	[%rd10], %fd43;
$L__BB1_85:
	ld.const.u32 	%r187, [d_cx+56];
	setp.ne.s32 	%p49, %r187, -1;
	@%p49 bra 	$L__BB1_87;
	ld.const.u32 	%r188, [d_opp+56];
	mul.lo.s32 	%r189, %r188, %r4;
	mul.wide.s32 	%rd155, %r189, 8;
	add.s64 	%rd156, %rd1, %rd155;
	ld.global.f64 	%fd44, [%rd156];
	st.global.f64 	[%rd11], %fd44;
$L__BB1_87:
	ld.const.u32 	%r190, [d_cx+60];
	setp.ne.s32 	%p50, %r190, -1;
	@%p50 bra 	$L__BB1_89;
	ld.const.u32 	%r191, [d_opp+60];
	mul.lo.s32 	%r192, %r191, %r4;
	mul.wide.s32 	%rd157, %r192, 8;
	add.s64 	%rd158, %rd1, %rd157;
	ld.global.f64 	%fd45, [%rd158];
	st.global.f64 	[%rd12], %fd45;
$L__BB1_89:
	ld.const.u32 	%r193, [d_cx+64];
	setp.ne.s32 	%p51, %r193, -1;
	@%p51 bra 	$L__BB1_91;
	ld.const.u32 	%r194, [d_opp+64];
	mul.lo.s32 	%r195, %r194, %r4;
	mul.wide.s32 	%rd159, %r195, 8;
	add.s64 	%rd160, %rd1, %rd159;
	ld.global.f64 	%fd46, [%rd160];
	st.global.f64 	[%rd13], %fd46;
$L__BB1_91:
	ld.const.u32 	%r196, [d_cx+68];
	setp.ne.s32 	%p52, %r196, -1;
	@%p52 bra 	$L__BB1_93;
	ld.const.u32 	%r197, [d_opp+68];
	mul.lo.s32 	%r198, %r197, %r4;
	mul.wide.s32 	%rd161, %r198, 8;
	add.s64 	%rd162, %rd1, %rd161;
	ld.global.f64 	%fd47, [%rd162];
	st.global.f64 	[%rd14], %fd47;
$L__BB1_93:
	ld.const.u32 	%r199, [d_cx+72];
	setp.ne.s32 	%p53, %r199, -1;
	@%p53 bra 	$L__BB1_95;
	ld.const.u32 	%r200, [d_opp+72];
	mul.lo.s32 	%r201, %r200, %r4;
	mul.wide.s32 	%rd163, %r201, 8;
	add.s64 	%rd164, %rd1, %rd163;
	ld.global.f64 	%fd48, [%rd164];
	st.global.f64 	[%rd15], %fd48;
$L__BB1_95:
	ld.const.u32 	%r202, [d_cx+76];
	setp.ne.s32 	%p54, %r202, -1;
	@%p54 bra 	$L__BB1_97;
	ld.const.u32 	%r203, [d_opp+76];
	mul.lo.s32 	%r204, %r203, %r4;
	mul.wide.s32 	%rd165, %r204, 8;
	add.s64 	%rd166, %rd1, %rd165;
	ld.global.f64 	%fd49, [%rd166];
	st.global.f64 	[%rd16], %fd49;
$L__BB1_97:
	ld.const.u32 	%r205, [d_cx+80];
	setp.ne.s32 	%p55, %r205, -1;
	@%p55 bra 	$L__BB1_99;
	ld.const.u32 	%r206, [d_opp+80];
	mul.lo.s32 	%r207, %r206, %r4;
	mul.wide.s32 	%rd167, %r207, 8;
	add.s64 	%rd168, %rd1, %rd167;
	ld.global.f64 	%fd50, [%rd168];
	st.global.f64 	[%rd17], %fd50;
$L__BB1_99:
	ld.const.u32 	%r208, [d_cx+84];
	setp.ne.s32 	%p56, %r208, -1;
	@%p56 bra 	$L__BB1_101;
	ld.const.u32 	%r209, [d_opp+84];
	mul.lo.s32 	%r210, %r209, %r4;
	mul.wide.s32 	%rd169, %r210, 8;
	add.s64 	%rd170, %rd1, %rd169;
	ld.global.f64 	%fd51, [%rd170];
	mul.lo.s32 	%r211, %r4, 21;
	mul.wide.s32 	%rd171, %r211, 8;
	add.s64 	%rd172, %rd1, %rd171;
	st.global.f64 	[%rd172], %fd51;
$L__BB1_101:
	ld.const.u32 	%r212, [d_cx+88];
	setp.ne.s32 	%p57, %r212, -1;
	@%p57 bra 	$L__BB1_103;
	ld.const.u32 	%r213, [d_opp+88];
	mul.lo.s32 	%r214, %r213, %r4;
	mul.wide.s32 	%rd173, %r214, 8;
	add.s64 	%rd174, %rd1, %rd173;
	ld.global.f64 	%fd52, [%rd174];
	st.global.f64 	[%rd18], %fd52;
$L__BB1_103:
	ld.const.u32 	%r215, [d_cx+92];
	setp.ne.s32 	%p58, %r215, -1;
	@%p58 bra 	$L__BB1_105;
	ld.const.u32 	%r216, [d_opp+92];
	mul.lo.s32 	%r217, %r216, %r4;
	mul.wide.s32 	%rd175, %r217, 8;
	add.s64 	%rd176, %rd1, %rd175;
	ld.global.f64 	%fd53, [%rd176];
	st.global.f64 	[%rd19], %fd53;
$L__BB1_105:
	ld.const.u32 	%r218, [d_cx+96];
	setp.ne.s32 	%p59, %r218, -1;
	@%p59 bra 	$L__BB1_107;
	ld.const.u32 	%r219, [d_opp+96];
	mul.lo.s32 	%r220, %r219, %r4;
	mul.wide.s32 	%rd177, %r220, 8;
	add.s64 	%rd178, %rd1, %rd177;
	ld.global.f64 	%fd54, [%rd178];
	st.global.f64 	[%rd20], %fd54;
$L__BB1_107:
	ld.const.u32 	%r221, [d_cx+100];
	setp.ne.s32 	%p60, %r221, -1;
	@%p60 bra 	$L__BB1_109;
	ld.const.u32 	%r222, [d_opp+100];
	mul.lo.s32 	%r223, %r222, %r4;
	mul.wide.s32 	%rd179, %r223, 8;
	add.s64 	%rd180, %rd1, %rd179;
	ld.global.f64 	%fd55, [%rd180];
	st.global.f64 	[%rd21], %fd55;
$L__BB1_109:
	ld.const.u32 	%r224, [d_cx+104];
	setp.ne.s32 	%p61, %r224, -1;
	@%p61 bra 	$L__BB1_111;
	ld.const.u32 	%r225, [d_opp+104];
	mul.lo.s32 	%r226, %r225, %r4;
	mul.wide.s32 	%rd181, %r226, 8;
	add.s64 	%rd182, %rd1, %rd181;
	ld.global.f64 	%fd56, [%rd182];
	st.global.f64 	[%rd22], %fd56;
$L__BB1_111:
	setp.ne.s32 	%p62, %r3, 0;
	@%p62 bra 	$L__BB1_166;
	ld.const.u32 	%r227, [d_cz];
	setp.ne.s32 	%p63, %r227, 1;
	@%p63 bra 	$L__BB1_114;
	ld.const.u32 	%r228, [d_opp];
	mul.lo.s32 	%r229, %r228, %r4;
	mul.wide.s32 	%rd183, %r229, 8;
	add.s64 	%rd184, %rd1, %rd183;
	ld.global.f64 	%fd57, [%rd184];
	st.global.f64 	[%rd1], %fd57;
$L__BB1_114:
	ld.const.u32 	%r230, [d_cz+4];
	setp.ne.s32 	%p64, %r230, 1;
	@%p64 bra 	$L__BB1_116;
	ld.const.u32 	%r231, [d_opp+4];
	mul.lo.s32 	%r232, %r231, %r4;
	mul.wide.s32 	%rd185, %r232, 8;
	add.s64 	%rd186, %rd1, %rd185;
	ld.global.f64 	%fd58, [%rd186];
	mul.wide.s32 	%rd187, %r4, 8;
	add.s64 	%rd188, %rd1, %rd187;
	st.global.f64 	[%rd188], %fd58;
$L__BB1_116:
	ld.const.u32 	%r233, [d_cz+8];
	setp.ne.s32 	%p65, %r233, 1;
	@%p65 bra 	$L__BB1_118;
	ld.const.u32 	%r234, [d_opp+8];
	mul.lo.s32 	%r235, %r234, %r4;
	mul.wide.s32 	%rd189, %r235, 8;
	add.s64 	%rd190, %rd1, %rd189;
	ld.global.f64 	%fd59, [%rd190];
	shl.b32 	%r236, %r4, 1;
	mul.wide.s32 	%rd191, %r236, 8;
	add.s64 	%rd192, %rd1, %rd191;
	st.global.f64 	[%rd192], %fd59;
$L__BB1_118:
	ld.const.u32 	%r237, [d_cz+12];
	setp.ne.s32 	%p66, %r237, 1;
	@%p66 bra 	$L__BB1_120;
	ld.const.u32 	%r238, [d_opp+12];
	mul.lo.s32 	%r239, %r238, %r4;
	mul.wide.s32 	%rd193, %r239, 8;
	add.s64 	%rd194, %rd1, %rd193;
	ld.global.f64 	%fd60, [%rd194];
	st.global.f64 	[%rd2], %fd60;
$L__BB1_120:
	ld.const.u32 	%r240, [d_cz+16];
	setp.ne.s32 	%p67, %r240, 1;
	@%p67 bra 	$L__BB1_122;
	ld.const.u32 	%r241, [d_opp+16];
	mul.lo.s32 	%r242, %r241, %r4;
	mul.wide.s32 	%rd195, %r242, 8;
	add.s64 	%rd196, %rd1, %rd195;
	ld.global.f64 	%fd61, [%rd196];
	shl.b32 	%r243, %r4, 2;
	mul.wide.s32 	%rd197, %r243, 8;
	add.s64 	%rd198, %rd1, %rd197;
	st.global.f64 	[%rd198], %fd61;
$L__BB1_122:
	ld.const.u32 	%r244, [d_cz+20];
	setp.ne.s32 	%p68, %r244, 1;
	@%p68 bra 	$L__BB1_124;
	ld.const.u32 	%r245, [d_opp+20];
	mul.lo.s32 	%r246, %r245, %r4;
	mul.wide.s32 	%rd199, %r246, 8;
	add.s64 	%rd200, %rd1, %rd199;
	ld.global.f64 	%fd62, [%rd200];
	mul.lo.s32 	%r247, %r4, 5;
	mul.wide.s32 	%rd201, %r247, 8;
	add.s64 	%rd202, %rd1, %rd201;
	st.global.f64 	[%rd202], %fd62;
$L__BB1_124:
	ld.const.u32 	%r248, [d_cz+24];
	setp.ne.s32 	%p69, %r248, 1;
	@%p69 bra 	$L__BB1_126;
	ld.const.u32 	%r249, [d_opp+24];
	mul.lo.s32 	%r250, %r249, %r4;
	mul.wide.s32 	%rd203, %r250, 8;
	add.s64 	%rd204, %rd1, %rd203;
	ld.global.f64 	%fd63, [%rd204];
	st.global.f64 	[%rd3], %fd63;
$L__BB1_126:
	ld.const.u32 	%r251, [d_cz+28];
	setp.ne.s32 	%p70, %r251, 1;
	@%p70 bra 	$L__BB1_128;
	ld.const.u32 	%r252, [d_opp+28];
	mul.lo.s32 	%r253, %r252, %r4;
	mul.wide.s32 	%rd205, %r253, 8;
	add.s64 	%rd206, %rd1, %rd205;
	ld.global.f64 	%fd64, [%rd206];
	st.global.f64 	[%rd4], %fd64;
$L__BB1_128:
	ld.const.u32 	%r254, [d_cz+32];
	setp.ne.s32 	%p71, %r254, 1;
	@%p71 bra 	$L__BB1_130;
	ld.const.u32 	%r255, [d_opp+32];
	mul.lo.s32 	%r256, %r255, %r4;
	mul.wide.s32 	%rd207, %r256, 8;
	add.s64 	%rd208, %rd1, %rd207;
	ld.global.f64 	%fd65, [%rd208];
	st.global.f64 	[%rd5], %fd65;
$L__BB1_130:
	ld.const.u32 	%r257, [d_cz+36];
	setp.ne.s32 	%p72, %r257, 1;
	@%p72 bra 	$L__BB1_132;
	ld.const.u32 	%r258, [d_opp+36];
	mul.lo.s32 	%r259, %r258, %r4;
	mul.wide.s32 	%rd209, %r259, 8;
	add.s64 	%rd210, %rd1, %rd209;
	ld.global.f64 	%fd66, [%rd210];
	st.global.f64 	[%rd6], %fd66;
$L__BB1_132:
	ld.const.u32 	%r260, [d_cz+40];
	setp.ne.s32 	%p73, %r260, 1;
	@%p73 bra 	$L__BB1_134;
	ld.const.u32 	%r261, [d_opp+40];
	mul.lo.s32 	%r262, %r261, %r4;
	mul.wide.s32 	%rd211, %r262, 8;
	add.s64 	%rd212, %rd1, %rd211;
	ld.global.f64 	%fd67, [%rd212];
	st.global.f64 	[%rd7], %fd67;
$L__BB1_134:
	ld.const.u32 	%r263, [d_cz+44];
	setp.ne.s32 	%p74, %r263, 1;
	@%p74 bra 	$L__BB1_136;
	ld.const.u32 	%r264, [d_opp+44];
	mul.lo.s32 	%r265, %r264, %r4;
	mul.wide.s32 	%rd213, %r265, 8;
	add.s64 	%rd214, %rd1, %rd213;
	ld.global.f64 	%fd68, [%rd214];
	st.global.f64 	[%rd8], %fd68;
$L__BB1_136:
	ld.const.u32 	%r266, [d_cz+48];
	setp.ne.s32 	%p75, %r266, 1;
	@%p75 bra 	$L__BB1_138;
	ld.const.u32 	%r267, [d_opp+48];
	mul.lo.s32 	%r268, %r267, %r4;
	mul.wide.s32 	%rd215, %r268, 8;
	add.s64 	%rd216, %rd1, %rd215;
	ld.global.f64 	%fd69, [%rd216];
	st.global.f64 	[%rd9], %fd69;
$L__BB1_138:
	ld.const.u32 	%r269, [d_cz+52];
	setp.ne.s32 	%p76, %r269, 1;
	@%p76 bra 	$L__BB1_140;
	ld.const.u32 	%r270, [d_opp+52];
	mul.lo.s32 	%r271, %r270, %r4;
	mul.wide.s32 	%rd217, %r271, 8;
	add.s64 	%rd218, %rd1, %rd217;
	ld.global.f64 	%fd70, [%rd218];
	st.global.f64 	[%rd10], %fd70;
$L__BB1_140:
	ld.const.u32 	%r272, [d_cz+56];
	setp.ne.s32 	%p77, %r272, 1;
	@%p77 bra 	$L__BB1_142;
	ld.const.u32 	%r273, [d_opp+56];
	mul.lo.s32 	%r274, %r273, %r4;
	mul.wide.s32 	%rd219, %r274, 8;
	add.s64 	%rd220, %rd1, %rd219;
	ld.global.f64 	%fd71, [%rd220];
	st.global.f64 	[%rd11], %fd71;
$L__BB1_142:
	ld.const.u32 	%r275, [d_cz+60];
	setp.ne.s32 	%p78, %r275, 1;
	@%p78 bra 	$L__BB1_144;
	ld.const.u32 	%r276, [d_opp+60];
	mul.lo.s32 	%r277, %r276, %r4;
	mul.wide.s32 	%rd221, %r277, 8;
	add.s64 	%rd222, %rd1, %rd221;
	ld.global.f64 	%fd72, [%rd222];
	st.global.f64 	[%rd12], %fd72;
$L__BB1_144:
	ld.const.u32 	%r278, [d_cz+64];
	setp.ne.s32 	%p79, %r278, 1;
	@%p79 bra 	$L__BB1_146;
	ld.const.u32 	%r279, [d_opp+64];
	mul.lo.s32 	%r280, %r279, %r4;
	mul.wide.s32 	%rd223, %r280, 8;
	add.s64 	%rd224, %rd1, %rd223;
	ld.global.f64 	%fd73, [%rd224];
	st.global.f64 	[%rd13], %fd73;
$L__BB1_146:
	ld.const.u32 	%r281, [d_cz+68];
	setp.ne.s32 	%p80, %r281, 1;
	@%p80 bra 	$L__BB1_148;
	ld.const.u32 	%r282, [d_opp+68];
	mul.lo.s32 	%r283, %r282, %r4;
	mul.wide.s32 	%rd225, %r283, 8;
	add.s64 	%rd226, %rd1, %rd225;
	ld.global.f64 	%fd74, [%rd226];
	st.global.f64 	[%rd14], %fd74;
$L__BB1_148:
	ld.const.u32 	%r284, [d_cz+72];
	setp.ne.s32 	%p81, %r284, 1;
	@%p81 bra 	$L__BB1_150;
	ld.const.u32 	%r285, [d_opp+72];
	mul.lo.s32 	%r286, %r285, %r4;
	mul.wide.s32 	%rd227, %r286, 8;
	add.s64 	%rd228, %rd1, %rd227;
	ld.global.f64 	%fd75, [%rd228];
	st.global.f64 	[%rd15], %fd75;
$L__BB1_150:
	ld.const.u32 	%r287, [d_cz+76];
	setp.ne.s32 	%p82, %r287, 1;
	@%p82 bra 	$L__BB1_152;
	ld.const.u32 	%r288, [d_opp+76];
	mul.lo.s32 	%r289, %r288, %r4;
	mul.wide.s32 	%rd229, %r289, 8;
	add.s64 	%rd230, %rd1, %rd229;
	ld.global.f64 	%fd76, [%rd230];
	st.global.f64 	[%rd16], %fd76;
$L__BB1_152:
	ld.const.u32 	%r290, [d_cz+80];
	setp.ne.s32 	%p83, %r290, 1;
	@%p83 bra 	$L__BB1_154;
	ld.const.u32 	%r291, [d_opp+80];
	mul.lo.s32 	%r292, %r291, %r4;
	mul.wide.s32 	%rd231, %r292, 8;
	add.s64 	%rd232, %rd1, %rd231;
	ld.global.f64 	%fd77, [%rd232];
	st.global.f64 	[%rd17], %fd77;
$L__BB1_154:
	ld.const.u32 	%r293, [d_cz+84];
	setp.ne.s32 	%p84, %r293, 1;
	@%p84 bra 	$L__BB1_156;
	ld.const.u32 	%r294, [d_opp+84];
	mul.lo.s32 	%r295, %r294, %r4;
	mul.wide.s32 	%rd233, %r295, 8;
	add.s64 	%rd234, %rd1, %rd233;
	ld.global.f64 	%fd78, [%rd234];
	mul.lo.s32 	%r296, %r4, 21;
	mul.wide.s32 	%rd235, %r296, 8;
	add.s64 	%rd236, %rd1, %rd235;
	st.global.f64 	[%rd236], %fd78;
$L__BB1_156:
	ld.const.u32 	%r297, [d_cz+88];
	setp.ne.s32 	%p85, %r297, 1;
	@%p85 bra 	$L__BB1_158;
	ld.const.u32 	%r298, [d_opp+88];
	mul.lo.s32 	%r299, %r298, %r4;
	mul.wide.s32 	%rd237, %r299, 8;
	add.s64 	%rd238, %rd1, %rd237;
	ld.global.f64 	%fd79, [%rd238];
	st.global.f64 	[%rd18], %fd79;
$L__BB1_158:
	ld.const.u32 	%r300, [d_cz+92];
	setp.ne.s32 	%p86, %r300, 1;
	@%p86 bra 	$L__BB1_160;
	ld.const.u32 	%r301, [d_opp+92];
	mul.lo.s32 	%r302, %r301, %r4;
	mul.wide.s32 	%rd239, %r302, 8;
	add.s64 	%rd240, %rd1, %rd239;
	ld.global.f64 	%fd80, [%rd240];
	st.global.f64 	[%rd19], %fd80;
$L__BB1_160:
	ld.const.u32 	%r303, [d_cz+96];
	setp.ne.s32 	%p87, %r303, 1;
	@%p87 bra 	$L__BB1_162;
	ld.const.u32 	%r304, [d_opp+96];
	mul.lo.s32 	%r305, %r304, %r4;
	mul.wide.s32 	%rd241, %r305, 8;
	add.s64 	%rd242, %rd1, %rd241;
	ld.global.f64 	%fd81, [%rd242];
	st.global.f64 	[%rd20], %fd81;
$L__BB1_162:
	ld.const.u32 	%r306, [d_cz+100];
	setp.ne.s32 	%p88, %r306, 1;
	@%p88 bra 	$L__BB1_164;
	ld.const.u32 	%r307, [d_opp+100];
	mul.lo.s32 	%r308, %r307, %r4;
	mul.wide.s32 	%rd243, %r308, 8;
	add.s64 	%rd244, %rd1, %rd243;
	ld.global.f64 	%fd82, [%rd244];
	st.global.f64 	[%rd21], %fd82;
$L__BB1_164:
	ld.const.u32 	%r309, [d_cz+104];
	setp.ne.s32 	%p89, %r309, 1;
	@%p89 bra 	$L__BB1_166;
	ld.const.u32 	%r310, [d_opp+104];
	mul.lo.s32 	%r311, %r310, %r4;
	mul.wide.s32 	%rd245, %r311, 8;
	add.s64 	%rd246, %rd1, %rd245;
	ld.global.f64 	%fd83, [%rd246];
	st.global.f64 	[%rd22], %fd83;
$L__BB1_166:
	ld.param.u32 	%r510, [_Z15apply_bc_kernelPdiiid_param_3];
	add.s32 	%r312, %r510, -1;
	setp.ne.s32 	%p90, %r3, %r312;
	@%p90 bra 	$L__BB1_221;
	ld.const.u32 	%r313, [d_cz];
	setp.ne.s32 	%p91, %r313, -1;
	@%p91 bra 	$L__BB1_169;
	ld.const.u32 	%r314, [d_opp];
	mul.lo.s32 	%r315, %r314, %r4;
	mul.wide.s32 	%rd247, %r315, 8;
	add.s64 	%rd248, %rd1, %rd247;
	ld.global.f64 	%fd84, [%rd248];
	st.global.f64 	[%rd1], %fd84;
$L__BB1_169:
	ld.const.u32 	%r316, [d_cz+4];
	setp.ne.s32 	%p92, %r316, -1;
	@%p92 bra 	$L__BB1_171;
	ld.const.u32 	%r317, [d_opp+4];
	mul.lo.s32 	%r318, %r317, %r4;
	mul.wide.s32 	%rd249, %r318, 8;
	add.s64 	%rd250, %rd1, %rd249;
	ld.global.f64 	%fd85, [%rd250];
	mul.wide.s32 	%rd251, %r4, 8;
	add.s64 	%rd252, %rd1, %rd251;
	st.global.f64 	[%rd252], %fd85;
$L__BB1_171:
	ld.const.u32 	%r319, [d_cz+8];
	setp.ne.s32 	%p93, %r319, -1;
	@%p93 bra 	$L__BB1_173;
	ld.const.u32 	%r320, [d_opp+8];
	mul.lo.s32 	%r321, %r320, %r4;
	mul.wide.s32 	%rd253, %r321, 8;
	add.s64 	%rd254, %rd1, %rd253;
	ld.global.f64 	%fd86, [%rd254];
	shl.b32 	%r322, %r4, 1;
	mul.wide.s32 	%rd255, %r322, 8;
	add.s64 	%rd256, %rd1, %rd255;
	st.global.f64 	[%rd256], %fd86;
$L__BB1_173:
	ld.const.u32 	%r323, [d_cz+12];
	setp.ne.s32 	%p94, %r323, -1;
	@%p94 bra 	$L__BB1_175;
	ld.const.u32 	%r324, [d_opp+12];
	mul.lo.s32 	%r325, %r324, %r4;
	mul.wide.s32 	%rd257, %r325, 8;
	add.s64 	%rd258, %rd1, %rd257;
	ld.global.f64 	%fd87, [%rd258];
	st.global.f64 	[%rd2], %fd87;
$L__BB1_175:
	ld.const.u32 	%r326, [d_cz+16];
	setp.ne.s32 	%p95, %r326, -1;
	@%p95 bra 	$L__BB1_177;
	ld.const.u32 	%r327, [d_opp+16];
	mul.lo.s32 	%r328, %r327, %r4;
	mul.wide.s32 	%rd259, %r328, 8;
	add.s64 	%rd260, %rd1, %rd259;
	ld.global.f64 	%fd88, [%rd260];
	shl.b32 	%r329, %r4, 2;
	mul.wide.s32 	%rd261, %r329, 8;
	add.s64 	%rd262, %rd1, %rd261;
	st.global.f64 	[%rd262], %fd88;
$L__BB1_177:
	ld.const.u32 	%r330, [d_cz+20];
	setp.ne.s32 	%p96, %r330, -1;
	@%p96 bra 	$L__BB1_179;
	ld.const.u32 	%r331, [d_opp+20];
	mul.lo.s32 	%r332, %r331, %r4;
	mul.wide.s32 	%rd263, %r332, 8;
	add.s64 	%rd264, %rd1, %rd263;
	ld.global.f64 	%fd89, [%rd264];
	mul.lo.s32 	%r333, %r4, 5;
	mul.wide.s32 	%rd265, %r333, 8;
	add.s64 	%rd266, %rd1, %rd265;
	st.global.f64 	[%rd266], %fd89;
$L__BB1_179:
	ld.const.u32 	%r334, [d_cz+24];
	setp.ne.s32 	%p97, %r334, -1;
	@%p97 bra 	$L__BB1_181;
	ld.const.u32 	%r335, [d_opp+24];
	mul.lo.s32 	%r336, %r335, %r4;
	mul.wide.s32 	%rd267, %r336, 8;
	add.s64 	%rd268, %rd1, %rd267;
	ld.global.f64 	%fd90, [%rd268];
	st.global.f64 	[%rd3], %fd90;
$L__BB1_181:
	ld.const.u32 	%r337, [d_cz+28];
	setp.ne.s32 	%p98, %r337, -1;
	@%p98 bra 	$L__BB1_183;
	ld.const.u32 	%r338, [d_opp+28];
	mul.lo.s32 	%r339, %r338, %r4;
	mul.wide.s32 	%rd269, %r339, 8;
	add.s64 	%rd270, %rd1, %rd269;
	ld.global.f64 	%fd91, [%rd270];
	st.global.f64 	[%rd4], %fd91;
$L__BB1_183:
	ld.const.u32 	%r340, [d_cz+32];
	setp.ne.s32 	%p99, %r340, -1;
	@%p99 bra 	$L__BB1_185;
	ld.const.u32 	%r341, [d_opp+32];
	mul.lo.s32 	%r342, %r341, %r4;
	mul.wide.s32 	%rd271, %r342, 8;
	add.s64 	%rd272, %rd1, %rd271;
	ld.global.f64 	%fd92, [%rd272];
	st.global.f64 	[%rd5], %fd92;
$L__BB1_185:
	ld.const.u32 	%r343, [d_cz+36];
	setp.ne.s32 	%p100, %r343, -1;
	@%p100 bra 	$L__BB1_187;
	ld.const.u32 	%r344, [d_opp+36];
	mul.lo.s32 	%r345, %r344, %r4;
	mul.wide.s32 	%rd273, %r345, 8;
	add.s64 	%rd274, %rd1, %rd273;
	ld.global.f64 	%fd93, [%rd274];
	st.global.f64 	[%rd6], %fd93;
$L__BB1_187:
	ld.const.u32 	%r346, [d_cz+40];
	setp.ne.s32 	%p101, %r346, -1;
	@%p101 bra 	$L__BB1_189;
	ld.const.u32 	%r347, [d_opp+40];
	mul.lo.s32 	%r348, %r347, %r4;
	mul.wide.s32 	%rd275, %r348, 8;
	add.s64 	%rd276, %rd1, %rd275;
	ld.global.f64 	%fd94, [%rd276];
	st.global.f64 	[%rd7], %fd94;
$L__BB1_189:
	ld.const.u32 	%r349, [d_cz+44];
	setp.ne.s32 	%p102, %r349, -1;
	@%p102 bra 	$L__BB1_191;
	ld.const.u32 	%r350, [d_opp+44];
	mul.lo.s32 	%r351, %r350, %r4;
	mul.wide.s32 	%rd277, %r351, 8;
	add.s64 	%rd278, %rd1, %rd277;
	ld.global.f64 	%fd95, [%rd278];
	st.global.f64 	[%rd8], %fd95;
$L__BB1_191:
	ld.const.u32 	%r352, [d_cz+48];
	setp.ne.s32 	%p103, %r352, -1;
	@%p103 bra 	$L__BB1_193;
	ld.const.u32 	%r353, [d_opp+48];
	mul.lo.s32 	%r354, %r353, %r4;
	mul.wide.s32 	%rd279, %r354, 8;
	add.s64 	%rd280, %rd1, %rd279;
	ld.global.f64 	%fd96, [%rd280];
	st.global.f64 	[%rd9], %fd96;
$L__BB1_193:
	ld.const.u32 	%r355, [d_cz+52];
	setp.ne.s32 	%p104, %r355, -1;
	@%p104 bra 	$L__BB1_195;
	ld.const.u32 	%r356, [d_opp+52];
	mul.lo.s32 	%r357, %r356, %r4;
	mul.wide.s32 	%rd281, %r357, 8;
	add.s64 	%rd282, %rd1, %rd281;
	ld.global.f64 	%fd97, [%rd282];
	st.global.f64 	[%rd10], %fd97;
$L__BB1_195:
	ld.const.u32 	%r358, [d_cz+56];
	setp.ne.s32 	%p105, %r358, -1;
	@%p105 bra 	$L__BB1_197;
	ld.const.u32 	%r359, [d_opp+56];
	mul.lo.s32 	%r360, %r359, %r4;
	mul.wide.s32 	%rd283, %r360, 8;
	add.s64 	%rd284, %rd1, %rd283;
	ld.global.f64 	%fd98, [%rd284];
	st.global.f64 	[%rd11], %fd98;
$L__BB1_197:
	ld.const.u32 	%r361, [d_cz+60];
	setp.ne.s32 	%p106, %r361, -1;
	@%p106 bra 	$L__BB1_199;
	ld.const.u32 	%r362, [d_opp+60];
	mul.lo.s32 	%r363, %r362, %r4;
	mul.wide.s32 	%rd285, %r363, 8;
	add.s64 	%rd286, %rd1, %rd285;
	ld.global.f64 	%fd99, [%rd286];
	st.global.f64 	[%rd12], %fd99;
$L__BB1_199:
	ld.const.u32 	%r364, [d_cz+64];
	setp.ne.s32 	%p107, %r364, -1;
	@%p107 bra 	$L__BB1_201;
	ld.const.u32 	%r365, [d_opp+64];
	mul.lo.s32 	%r366, %r365, %r4;
	mul.wide.s32 	%rd287, %r366, 8;
	add.s64 	%rd288, %rd1, %rd287;
	ld.global.f64 	%fd100, [%rd288];
	st.global.f64 	[%rd13], %fd100;
$L__BB1_201:
	ld.const.u32 	%r367, [d_cz+68];
	setp.ne.s32 	%p108, %r367, -1;
	@%p108 bra 	$L__BB1_203;
	ld.const.u32 	%r368, [d_opp+68];
	mul.lo.s32 	%r369, %r368, %r4;
	mul.wide.s32 	%rd289, %r369, 8;
	add.s64 	%rd290, %rd1, %rd289;
	ld.global.f64 	%fd101, [%rd290];
	st.global.f64 	[%rd14], %fd101;
$L__BB1_203:
	ld.const.u32 	%r370, [d_cz+72];
	setp.ne.s32 	%p109, %r370, -1;
	@%p109 bra 	$L__BB1_205;
	ld.const.u32 	%r371, [d_opp+72];
	mul.lo.s32 	%r372, %r371, %r4;
	mul.wide.s32 	%rd291, %r372, 8;
	add.s64 	%rd292, %rd1, %rd291;
	ld.global.f64 	%fd102, [%rd292];
	st.global.f64 	[%rd15], %fd102;
$L__BB1_205:
	ld.const.u32 	%r373, [d_cz+76];
	setp.ne.s32 	%p110, %r373, -1;
	@%p110 bra 	$L__BB1_207;
	ld.const.u32 	%r374, [d_opp+76];
	mul.lo.s32 	%r375, %r374, %r4;
	mul.wide.s32 	%rd293, %r375, 8;
	add.s64 	%rd294, %rd1, %rd293;
	ld.global.f64 	%fd103, [%rd294];
	st.global.f64 	[%rd16], %fd103;
$L__BB1_207:
	ld.const.u32 	%r376, [d_cz+80];
	setp.ne.s32 	%p111, %r376, -1;
	@%p111 bra 	$L__BB1_209;
	ld.const.u32 	%r377, [d_opp+80];
	mul.lo.s32 	%r378, %r377, %r4;
	mul.wide.s32 	%rd295, %r378, 8;
	add.s64 	%rd296, %rd1, %rd295;
	ld.global.f64 	%fd104, [%rd296];
	st.global.f64 	[%rd17], %fd104;
$L__BB1_209:
	ld.const.u32 	%r379, [d_cz+84];
	setp.ne.s32 	%p112, %r379, -1;
	@%p112 bra 	$L__BB1_211;
	ld.const.u32 	%r380, [d_opp+84];
	mul.lo.s32 	%r381, %r380, %r4;
	mul.wide.s32 	%rd297, %r381, 8;
	add.s64 	%rd298, %rd1, %rd297;
	ld.global.f64 	%fd105, [%rd298];
	mul.lo.s32 	%r382, %r4, 21;
	mul.wide.s32 	%rd299, %r382, 8;
	add.s64 	%rd300, %rd1, %rd299;
	st.global.f64 	[%rd300], %fd105;
$L__BB1_211:
	ld.const.u32 	%r383, [d_cz+88];
	setp.ne.s32 	%p113, %r383, -1;
	@%p113 bra 	$L__BB1_213;
	ld.const.u32 	%r384, [d_opp+88];
	mul.lo.s32 	%r385, %r384, %r4;
	mul.wide.s32 	%rd301, %r385, 8;
	add.s64 	%rd302, %rd1, %rd301;
	ld.global.f64 	%fd106, [%rd302];
	st.global.f64 	[%rd18], %fd106;
$L__BB1_213:
	ld.const.u32 	%r386, [d_cz+92];
	setp.ne.s32 	%p114, %r386, -1;
	@%p114 bra 	$L__BB1_215;
	ld.const.u32 	%r387, [d_opp+92];
	mul.lo.s32 	%r388, %r387, %r4;
	mul.wide.s32 	%rd303, %r388, 8;
	add.s64 	%rd304, %rd1, %rd303;
	ld.global.f64 	%fd107, [%rd304];
	st.global.f64 	[%rd19], %fd107;
$L__BB1_215:
	ld.const.u32 	%r389, [d_cz+96];
	setp.ne.s32 	%p115, %r389, -1;
	@%p115 bra 	$L__BB1_217;
	ld.const.u32 	%r390, [d_opp+96];
	mul.lo.s32 	%r391, %r390, %r4;
	mul.wide.s32 	%rd305, %r391, 8;
	add.s64 	%rd306, %rd1, %rd305;
	ld.global.f64 	%fd108, [%rd306];
	st.global.f64 	[%rd20], %fd108;
$L__BB1_217:
	ld.const.u32 	%r392, [d_cz+100];
	setp.ne.s32 	%p116, %r392, -1;
	@%p116 bra 	$L__BB1_219;
	ld.const.u32 	%r393, [d_opp+100];
	mul.lo.s32 	%r394, %r393, %r4;
	mul.wide.s32 	%rd307, %r394, 8;
	add.s64 	%rd308, %rd1, %rd307;
	ld.global.f64 	%fd109, [%rd308];
	st.global.f64 	[%rd21], %fd109;
$L__BB1_219:
	ld.const.u32 	%r395, [d_cz+104];
	setp.ne.s32 	%p117, %r395, -1;
	@%p117 bra 	$L__BB1_221;
	ld.const.u32 	%r396, [d_opp+104];
	mul.lo.s32 	%r397, %r396, %r4;
	mul.wide.s32 	%rd309, %r397, 8;
	add.s64 	%rd310, %rd1, %rd309;
	ld.global.f64 	%fd110, [%rd310];
	st.global.f64 	[%rd22], %fd110;
$L__BB1_221:
	setp.ne.s32 	%p118, %r28, 0;
	@%p118 bra 	$L__BB1_276;
	ld.const.u32 	%r398, [d_cy];
	setp.ne.s32 	%p119, %r398, 1;
	@%p119 bra 	$L__BB1_224;
	ld.const.u32 	%r399, [d_opp];
	mul.lo.s32 	%r400, %r399, %r4;
	mul.wide.s32 	%rd311, %r400, 8;
	add.s64 	%rd312, %rd1, %rd311;
	ld.global.f64 	%fd111, [%rd312];
	st.global.f64 	[%rd1], %fd111;
$L__BB1_224:
	ld.const.u32 	%r401, [d_cy+4];
	setp.ne.s32 	%p120, %r401, 1;
	@%p120 bra 	$L__BB1_226;
	ld.const.u32 	%r402, [d_opp+4];
	mul.lo.s32 	%r403, %r402, %r4;
	mul.wide.s32 	%rd313, %r403, 8;
	add.s64 	%rd314, %rd1, %rd313;
	ld.global.f64 	%fd112, [%rd314];
	mul.wide.s32 	%rd315, %r4, 8;
	add.s64 	%rd316, %rd1, %rd315;
	st.global.f64 	[%rd316], %fd112;
$L__BB1_226:
	ld.const.u32 	%r404, [d_cy+8];
	setp.ne.s32 	%p121, %r404, 1;
	@%p121 bra 	$L__BB1_228;
	ld.const.u32 	%r405, [d_opp+8];
	mul.lo.s32 	%r406, %r405, %r4;
	mul.wide.s32 	%rd317, %r406, 8;
	add.s64 	%rd318, %rd1, %rd317;
	ld.global.f64 	%fd113, [%rd318];
	shl.b32 	%r407, %r4, 1;
	mul.wide.s32 	%rd319, %r407, 8;
	add.s64 	%rd320, %rd1, %rd319;
	st.global.f64 	[%rd320], %fd113;
$L__BB1_228:
	ld.const.u32 	%r408, [d_cy+12];
	setp.ne.s32 	%p122, %r408, 1;
	@%p122 bra 	$L__BB1_230;
	ld.const.u32 	%r409, [d_opp+12];
	mul.lo.s32 	%r410, %r409, %r4;
	mul.wide.s32 	%rd321, %r410, 8;
	add.s64 	%rd322, %rd1, %rd321;
	ld.global.f64 	%fd114, [%rd322];
	st.global.f64 	[%rd2], %fd114;
$L__BB1_230:
	ld.const.u32 	%r411, [d_cy+16];
	setp.ne.s32 	%p123, %r411, 1;
	@%p123 bra 	$L__BB1_232;
	ld.const.u32 	%r412, [d_opp+16];
	mul.lo.s32 	%r413, %r412, %r4;
	mul.wide.s32 	%rd323, %r413, 8;
	add.s64 	%rd324, %rd1, %rd323;
	ld.global.f64 	%fd115, [%rd324];
	shl.b32 	%r414, %r4, 2;
	mul.wide.s32 	%rd325, %r414, 8;
	add.s64 	%rd326, %rd1, %rd325;
	st.global.f64 	[%rd326], %fd115;
$L__BB1_232:
	ld.const.u32 	%r415, [d_cy+20];
	setp.ne.s32 	%p124, %r415, 1;
	@%p124 bra 	$L__BB1_234;
	ld.const.u32 	%r416, [d_opp+20];
	mul.lo.s32 	%r417, %r416, %r4;
	mul.wide.s32 	%rd327, %r417, 8;
	add.s64 	%rd328, %rd1, %rd327;
	ld.global.f64 	%fd116, [%rd328];
	mul.lo.s32 	%r418, %r4, 5;
	mul.wide.s32 	%rd329, %r418, 8;
	add.s64 	%rd330, %rd1, %rd329;
	st.global.f64 	[%rd330], %fd116;
$L__BB1_234:
	ld.const.u32 	%r419, [d_cy+24];
	setp.ne.s32 	%p125, %r419, 1;
	@%p125 bra 	$L__BB1_236;
	ld.const.u32 	%r420, [d_opp+24];
	mul.lo.s32 	%r421, %r420, %r4;
	mul.wide.s32 	%rd331, %r421, 8;
	add.s64 	%rd332, %rd1, %rd331;
	ld.global.f64 	%fd117, [%rd332];
	st.global.f64 	[%rd3], %fd117;
$L__BB1_236:
	ld.const.u32 	%r422, [d_cy+28];
	setp.ne.s32 	%p126, %r422, 1;
	@%p126 bra 	$L__BB1_238;
	ld.const.u32 	%r423, [d_opp+28];
	mul.lo.s32 	%r424, %r423, %r4;
	mul.wide.s32 	%rd333, %r424, 8;
	add.s64 	%rd334, %rd1, %rd333;
	ld.global.f64 	%fd118, [%rd334];
	st.global.f64 	[%rd4], %fd118;
$L__BB1_238:
	ld.const.u32 	%r425, [d_cy+32];
	setp.ne.s32 	%p127, %r425, 1;
	@%p127 bra 	$L__BB1_240;
	ld.const.u32 	%r426, [d_opp+32];
	mul.lo.s32 	%r427, %r426, %r4;
	mul.wide.s32 	%rd335, %r427, 8;
	add.s64 	%rd336, %rd1, %rd335;
	ld.global.f64 	%fd119, [%rd336];
	st.global.f64 	[%rd5], %fd119;
$L__BB1_240:
	ld.const.u32 	%r428, [d_cy+36];
	setp.ne.s32 	%p128, %r428, 1;
	@%p128 bra 	$L__BB1_242;
	ld.const.u32 	%r429, [d_opp+36];
	mul.lo.s32 	%r430, %r429, %r4;
	mul.wide.s32 	%rd337, %r430, 8;
	add.s64 	%rd338, %rd1, %rd337;
	ld.global.f64 	%fd120, [%rd338];
	st.global.f64 	[%rd6], %fd120;
$L__BB1_242:
	ld.const.u32 	%r431, [d_cy+40];
	setp.ne.s32 	%p129, %r431, 1;
	@%p129 bra 	$L__BB1_244;
	ld.const.u32 	%r432, [d_opp+40];
	mul.lo.s32 	%r433, %r432, %r4;
	mul.wide.s32 	%rd339, %r433, 8;
	add.s64 	%rd340, %rd1, %rd339;
	ld.global.f64 	%fd121, [%rd340];
	st.global.f64 	[%rd7], %fd121;
$L__BB1_244:
	ld.const.u32 	%r434, [d_cy+44];
	setp.ne.s32 	%p130, %r434, 1;
	@%p130 bra 	$L__BB1_246;
	ld.const.u32 	%r435, [d_opp+44];
	mul.lo.s32 	%r436, %r435, %r4;
	mul.wide.s32 	%rd341, %r436, 8;
	add.s64 	%rd342, %rd1, %rd341;
	ld.global.f64 	%fd122, [%rd342];
	st.global.f64 	[%rd8], %fd122;
$L__BB1_246:
	ld.const.u32 	%r437, [d_cy+48];
	setp.ne.s32 	%p131, %r437, 1;
	@%p131 bra 	$L__BB1_248;
	ld.const.u32 	%r438, [d_opp+48];
	mul.lo.s32 	%r439, %r438, %r4;
	mul.wide.s32 	%rd343, %r439, 8;
	add.s64 	%rd344, %rd1, %rd343;
	ld.global.f64 	%fd123, [%rd344];
	st.global.f64 	[%rd9], %fd123;
$L__BB1_248:
	ld.const.u32 	%r440, [d_cy+52];
	setp.ne.s32 	%p132, %r440, 1;
	@%p132 bra 	$L__BB1_250;
	ld.const.u32 	%r441, [d_opp+52];
	mul.lo.s32 	%r442, %r441, %r4;
	mul.wide.s32 	%rd345, %r442, 8;
	add.s64 	%rd346, %rd1, %rd345;
	ld.global.f64 	%fd124, [%rd346];
	st.global.f64 	[%rd10], %fd124;
$L__BB1_250:
	ld.const.u32 	%r443, [d_cy+56];
	setp.ne.s32 	%p133, %r443, 1;
	@%p133 bra 	$L__BB1_252;
	ld.const.u32 	%r444, [d_opp+56];
	mul.lo.s32 	%r445, %r444, %r4;
	mul.wide.s32 	%rd347, %r445, 8;
	add.s64 	%rd348, %rd1, %rd347;
	ld.global.f64 	%fd125, [%rd348];
	st.global.f64 	[%rd11], %fd125;
$L__BB1_252:
	ld.const.u32 	%r446, [d_cy+60];
	setp.ne.s32 	%p134, %r446, 1;
	@%p134 bra 	$L__BB1_254;
	ld.const.u32 	%r447, [d_opp+60];
	mul.lo.s32 	%r448, %r447, %r4;
	mul.wide.s32 	%rd349, %r448, 8;
	add.s64 	%rd350, %rd1, %rd349;
	ld.global.f64 	%fd126, [%rd350];
	st.global.f64 	[%rd12], %fd126;
$L__BB1_254:
	ld.const.u32 	%r449, [d_cy+64];
	setp.ne.s32 	%p135, %r449, 1;
	@%p135 bra 	$L__BB1_256;
	ld.const.u32 	%r450, [d_opp+64];
	mul.lo.s32 	%r451, %r450, %r4;
	mul.wide.s32 	%rd351, %r451, 8;
	add.s64 	%rd352, %rd1, %rd351;
	ld.global.f64 	%fd127, [%rd352];
	st.global.f64 	[%rd13], %fd127;
$L__BB1_256:
	ld.const.u32 	%r452, [d_cy+68];
	setp.ne.s32 	%p136, %r452, 1;
	@%p136 bra 	$L__BB1_258;
	ld.const.u32 	%r453, [d_opp+68];
	mul.lo.s32 	%r454, %r453, %r4;
	mul.wide.s32 	%rd353, %r454, 8;
	add.s64 	%rd354, %rd1, %rd353;
	ld.global.f64 	%fd128, [%rd354];
	st.global.f64 	[%rd14], %fd128;
$L__BB1_258:
	ld.const.u32 	%r455, [d_cy+72];
	setp.ne.s32 	%p137, %r455, 1;
	@%p137 bra 	$L__BB1_260;
	ld.const.u32 	%r456, [d_opp+72];
	mul.lo.s32 	%r457, %r456, %r4;
	mul.wide.s32 	%rd355, %r457, 8;
	add.s64 	%rd356, %rd1, %rd355;
	ld.global.f64 	%fd129, [%rd356];
	st.global.f64 	[%rd15], %fd129;
$L__BB1_260:
	ld.const.u32 	%r458, [d_cy+76];
	setp.ne.s32 	%p138, %r458, 1;
	@%p138 bra 	$L__BB1_262;
	ld.const.u32 	%r459, [d_opp+76];
	mul.lo.s32 	%r460, %r459, %r4;
	mul.wide.s32 	%rd357, %r460, 8;
	add.s64 	%rd358, %rd1, %rd357;
	ld.global.f64 	%fd130, [%rd358];
	st.global.f64 	[%rd16], %fd130;
$L__BB1_262:
	ld.const.u32 	%r461, [d_cy+80];
	setp.ne.s32 	%p139, %r461, 1;
	@%p139 bra 	$L__BB1_264;
	ld.const.u32 	%r462, [d_opp+80];
	mul.lo.s32 	%r463, %r462, %r4;
	mul.wide.s32 	%rd359, %r463, 8;
	add.s64 	%rd360, %rd1, %rd359;
	ld.global.f64 	%fd131, [%rd360];
	st.global.f64 	[%rd17], %fd131;
$L__BB1_264:
	ld.const.u32 	%r464, [d_cy+84];
	setp.ne.s32 	%p140, %r464, 1;
	@%p140 bra 	$L__BB1_266;
	ld.const.u32 	%r465, [d_opp+84];
	mul.lo.s32 	%r466, %r465, %r4;
	mul.wide.s32 	%rd361, %r466, 8;
	add.s64 	%rd362, %rd1, %rd361;
	ld.global.f64 	%fd132, [%rd362];
	mul.lo.s32 	%r467, %r4, 21;
	mul.wide.s32 	%rd363, %r467, 8;
	add.s64 	%rd364, %rd1, %rd363;
	st.global.f64 	[%rd364], %fd132;
$L__BB1_266:
	ld.const.u32 	%r468, [d_cy+88];
	setp.ne.s32 	%p141, %r468, 1;
	@%p141 bra 	$L__BB1_268;
	ld.const.u32 	%r469, [d_opp+88];
	mul.lo.s32 	%r470, %r469, %r4;
	mul.wide.s32 	%rd365, %r470, 8;
	add.s64 	%rd366, %rd1, %rd365;
	ld.global.f64 	%fd133, [%rd366];
	st.global.f64 	[%rd18], %fd133;
$L__BB1_268:
	ld.const.u32 	%r471, [d_cy+92];
	setp.ne.s32 	%p142, %r471, 1;
	@%p142 bra 	$L__BB1_270;
	ld.const.u32 	%r472, [d_opp+92];
	mul.lo.s32 	%r473, %r472, %r4;
	mul.wide.s32 	%rd367, %r473, 8;
	add.s64 	%rd368, %rd1, %rd367;
	ld.global.f64 	%fd134, [%rd368];
	st.global.f64 	[%rd19], %fd134;
$L__BB1_270:
	ld.const.u32 	%r474, [d_cy+96];
	setp.ne.s32 	%p143, %r474, 1;
	@%p143 bra 	$L__BB1_272;
	ld.const.u32 	%r475, [d_opp+96];
	mul.lo.s32 	%r476, %r475, %r4;
	mul.wide.s32 	%rd369, %r476, 8;
	add.s64 	%rd370, %rd1, %rd369;
	ld.global.f64 	%fd135, [%rd370];
	st.global.f64 	[%rd20], %fd135;
$L__BB1_272:
	ld.const.u32 	%r477, [d_cy+100];
	setp.ne.s32 	%p144, %r477, 1;
	@%p144 bra 	$L__BB1_274;
	ld.const.u32 	%r478, [d_opp+100];
	mul.lo.s32 	%r479, %r478, %r4;
	mul.wide.s32 	%rd371, %r479, 8;
	add.s64 	%rd372, %rd1, %rd371;
	ld.global.f64 	%fd136, [%rd372];
	st.global.f64 	[%rd21], %fd136;
$L__BB1_274:
	ld.const.u32 	%r480, [d_cy+104];
	setp.ne.s32 	%p145, %r480, 1;
	@%p145 bra 	$L__BB1_276;
	ld.const.u32 	%r481, [d_opp+104];
	mul.lo.s32 	%r482, %r481, %r4;
	mul.wide.s32 	%rd373, %r482, 8;
	add.s64 	%rd374, %rd1, %rd373;
	ld.global.f64 	%fd137, [%rd374];
	st.global.f64 	[%rd22], %fd137;
$L__BB1_276:
	ld.param.u32 	%r511, [_Z15apply_bc_kernelPdiiid_param_3];
	add.s32 	%r483, %r21, -1;
	setp.ne.s32 	%p146, %r28, %r483;
	setp.lt.s32 	%p147, %r1, 1;
	or.pred  	%p148, %p147, %p146;
	add.s32 	%r484, %r18, -1;
	setp.ge.s32 	%p149, %r1, %r484;
	or.pred  	%p150, %p149, %p148;
	setp.eq.s32 	%p151, %r3, 0;
	or.pred  	%p152, %p151, %p150;
	add.s32 	%r485, %r511, -1;
	setp.ge.u32 	%p153, %r3, %r485;
	or.pred  	%p154, %p153, %p152;
	@%p154 bra 	$L__BB1_288;
	ld.param.u32 	%r512, [_Z15apply_bc_kernelPdiiid_param_3];
	ld.global.f64 	%fd138, [%rd1];
	add.f64 	%fd139, %fd138, 0d0000000000000000;
	mul.wide.s32 	%rd379, %r4, 8;
	add.s64 	%rd380, %rd1, %rd379;
	ld.global.f64 	%fd140, [%rd380];
	add.f64 	%fd141, %fd139, %fd140;
	shl.b32 	%r487, %r4, 1;
	mul.wide.s32 	%rd381, %r487, 8;
	add.s64 	%rd382, %rd1, %rd381;
	ld.global.f64 	%fd142, [%rd382];
	add.f64 	%fd143, %fd141, %fd142;
	ld.global.f64 	%fd144, [%rd2];
	add.f64 	%fd145, %fd143, %fd144;
	shl.b32 	%r488, %r4, 2;
	mul.wide.s32 	%rd383, %r488, 8;
	add.s64 	%rd384, %rd1, %rd383;
	ld.global.f64 	%fd146, [%rd384];
	add.f64 	%fd147, %fd145, %fd146;
	mul.lo.s32 	%r489, %r4, 5;
	mul.wide.s32 	%rd385, %r489, 8;
	add.s64 	%rd386, %rd1, %rd385;
	ld.global.f64 	%fd148, [%rd386];
	add.f64 	%fd149, %fd147, %fd148;
	ld.global.f64 	%fd150, [%rd3];
	add.f64 	%fd151, %fd149, %fd150;
	ld.global.f64 	%fd152, [%rd4];
	add.f64 	%fd153, %fd151, %fd152;
	ld.global.f64 	%fd154, [%rd5];
	add.f64 	%fd155, %fd153, %fd154;
	ld.global.f64 	%fd156, [%rd6];
	add.f64 	%fd157, %fd155, %fd156;
	ld.global.f64 	%fd158, [%rd7];
	add.f64 	%fd159, %fd157, %fd158;
	ld.global.f64 	%fd160, [%rd8];
	add.f64 	%fd161, %fd159, %fd160;
	ld.global.f64 	%fd162, [%rd9];
	add.f64 	%fd163, %fd161, %fd162;
	ld.global.f64 	%fd164, [%rd10];
	add.f64 	%fd165, %fd163, %fd164;
	ld.global.f64 	%fd166, [%rd11];
	add.f64 	%fd167, %fd165, %fd166;
	ld.global.f64 	%fd168, [%rd12];
	add.f64 	%fd169, %fd167, %fd168;
	ld.global.f64 	%fd170, [%rd13];
	add.f64 	%fd171, %fd169, %fd170;
	ld.global.f64 	%fd172, [%rd14];
	add.f64 	%fd173, %fd171, %fd172;
	ld.global.f64 	%fd174, [%rd15];
	add.f64 	%fd175, %fd173, %fd174;
	ld.global.f64 	%fd176, [%rd16];
	add.f64 	%fd177, %fd175, %fd176;
	ld.global.f64 	%fd178, [%rd17];
	add.f64 	%fd179, %fd177, %fd178;
	mul.lo.s32 	%r490, %r4, 21;
	mul.wide.s32 	%rd387, %r490, 8;
	add.s64 	%rd388, %rd1, %rd387;
	ld.global.f64 	%fd180, [%rd388];
	add.f64 	%fd181, %fd179, %fd180;
	ld.global.f64 	%fd182, [%rd18];
	add.f64 	%fd183, %fd181, %fd182;
	ld.global.f64 	%fd184, [%rd19];
	add.f64 	%fd185, %fd183, %fd184;
	ld.global.f64 	%fd186, [%rd20];
	add.f64 	%fd187, %fd185, %fd186;
	ld.global.f64 	%fd188, [%rd21];
	add.f64 	%fd189, %fd187, %fd188;
	ld.global.f64 	%fd190, [%rd22];
	add.f64 	%fd1, %fd189, %fd190;
	mul.lo.s32 	%r491, %r512, %r21;
	mul.lo.s32 	%r492, %r491, %r18;
	mul.lo.s32 	%r516, %r492, 3;
	shl.b32 	%r6, %r492, 2;
	shl.b32 	%r515, %r492, 1;
	mov.u64 	%rd389, d_cy;
	add.s64 	%rd413, %rd389, 8;
	mov.u64 	%rd390, d_opp;
	add.s64 	%rd412, %rd390, 8;
	mov.u64 	%rd391, d_weights;
	add.s64 	%rd411, %rd391, 16;
	mov.u64 	%rd392, d_cx;
	add.s64 	%rd410, %rd392, 8;
	mov.b32 	%r513, 0;
	mov.u32 	%r514, %r4;
	mov.u32 	%r517, %r513;
$L__BB1_278:
	ld.const.u32 	%r493, [%rd413+-8];
	setp.ne.s32 	%p155, %r493, -1;
	@%p155 bra 	$L__BB1_280;
	ld.const.u32 	%r494, [%rd412+-8];
	mul.lo.s32 	%r495, %r494, %r4;
	mul.wide.s32 	%rd393, %r495, 8;
	add.s64 	%rd394, %rd1, %rd393;
	ld.global.f64 	%fd191, [%rd394];
	ld.const.f64 	%fd192, [%rd411+-16];
	mul.f64 	%fd193, %fd192, 0d4018000000000000;
	mul.f64 	%fd194, %fd1, %fd193;
	ld.const.u32 	%r496, [%rd410+-8];
	cvt.rn.f64.s32 	%fd195, %r496;
	mul.f64 	%fd196, %fd194, %fd195;
	fma.rn.f64 	%fd197, %fd2, %fd196, %fd191;
	mul.wide.s32 	%rd395, %r513, 8;
	add.s64 	%rd396, %rd1, %rd395;
	st.global.f64 	[%rd396], %fd197;
$L__BB1_280:
	ld.const.u32 	%r497, [%rd413+-4];
	setp.ne.s32 	%p156, %r497, -1;
	@%p156 bra 	$L__BB1_282;
	ld.const.u32 	%r498, [%rd412+-4];
	mul.lo.s32 	%r499, %r498, %r4;
	mul.wide.s32 	%rd397, %r499, 8;
	add.s64 	%rd398, %rd1, %rd397;
	ld.global.f64 	%fd198, [%rd398];
	ld.const.f64 	%fd199, [%rd411+-8];
	mul.f64 	%fd200, %fd199, 0d4018000000000000;
	mul.f64 	%fd201, %fd1, %fd200;
	ld.const.u32 	%r500, [%rd410+-4];
	cvt.rn.f64.s32 	%fd202, %r500;
	mul.f64 	%fd203, %fd201, %fd202;
	fma.rn.f64 	%fd204, %fd2, %fd203, %fd198;
	mul.wide.s32 	%rd399, %r514, 8;
	add.s64 	%rd400, %rd1, %rd399;
	st.global.f64 	[%rd400], %fd204;
$L__BB1_282:
	ld.const.u32 	%r501, [%rd413];
	setp.ne.s32 	%p157, %r501, -1;
	@%p157 bra 	$L__BB1_284;
	ld.const.u32 	%r502, [%rd412];
	mul.lo.s32 	%r503, %r502, %r4;
	mul.wide.s32 	%rd401, %r503, 8;
	add.s64 	%rd402, %rd1, %rd401;
	ld.global.f64 	%fd205, [%rd402];
	ld.const.f64 	%fd206, [%rd411];
	mul.f64 	%fd207, %fd206, 0d4018000000000000;
	mul.f64 	%fd208, %fd1, %fd207;
	ld.const.u32 	%r504, [%rd410];
	cvt.rn.f64.s32 	%fd209, %r504;
	mul.f64 	%fd210, %fd208, %fd209;
	fma.rn.f64 	%fd211, %fd2, %fd210, %fd205;
	mul.wide.s32 	%rd403, %r515, 8;
	add.s64 	%rd404, %rd1, %rd403;
	st.global.f64 	[%rd404], %fd211;
$L__BB1_284:
	setp.eq.s32 	%p158, %r517, 24;
	@%p158 bra 	$L__BB1_288;
	ld.const.u32 	%r505, [%rd413+4];
	setp.ne.s32 	%p159, %r505, -1;
	@%p159 bra 	$L__BB1_287;
	ld.const.u32 	%r506, [%rd412+4];
	mul.lo.s32 	%r507, %r506, %r4;
	mul.wide.s32 	%rd405, %r507, 8;
	add.s64 	%rd406, %rd1, %rd405;
	ld.global.f64 	%fd212, [%rd406];
	ld.const.f64 	%fd213, [%rd411+8];
	mul.f64 	%fd214, %fd213, 0d4018000000000000;
	mul.f64 	%fd215, %fd1, %fd214;
	ld.const.u32 	%r508, [%rd410+4];
	cvt.rn.f64.s32 	%fd216, %r508;
	mul.f64 	%fd217, %fd215, %fd216;
	fma.rn.f64 	%fd218, %fd2, %fd217, %fd212;
	mul.wide.s32 	%rd407, %r516, 8;
	add.s64 	%rd408, %rd1, %rd407;
	st.global.f64 	[%rd408], %fd218;
$L__BB1_287:
	add.s32 	%r517, %r517, 4;
	add.s32 	%r516, %r516, %r6;
	add.s32 	%r515, %r515, %r6;
	add.s32 	%r514, %r514, %r6;
	add.s32 	%r513, %r513, %r6;
	add.s64 	%rd413, %rd413, 16;
	add.s64 	%rd412, %rd412, 16;
	add.s64 	%rd411, %rd411, 32;
	add.s64 	%rd410, %rd410, 16;
	bra.uni 	$L__BB1_278;
$L__BB1_288:
	ret;

}


// ===== COMPILED SASS (sm_100) =====

	.target	sm_100

	.elftype	@"ET_EXEC"


//--------------------- .note.nv.tkinfo           --------------------------
	.section	.note.nv.tkinfo,"",@"SHT_NOTE"
	.sectionflags	@"SHF_NOTE_NV_TKINFO"
	.tkinfo
        /*0018*/ 	.word	0x00000002
        /*0030*/ 	.string	""
        /*0030*/ 	.string	"ptxas"
        /*0030*/ 	.string	"Cuda compilation tools, release 13.0, V13.0.88"
        /*0030*/ 	.string	"Build cuda_13.0.r13.0/compiler.36424714_0"
        /*0030*/ 	.string	"-arch sm_100 -m 64 "



//--------------------- .note.nv.cuinfo           --------------------------
	.section	.note.nv.cuinfo,"",@"SHT_NOTE"
	.sectionflags	@"SHF_NOTE_NV_CUINFO"
        /*0018*/ 	.short	0x0002
        /*001a*/ 	.short	0x0064
        /*001c*/ 	.short	0x0082
	.zero		2


//--------------------- .nv.info                  --------------------------
	.section	.nv.info,"",@"SHT_CUDA_INFO"
	.align	4


	//----- nvinfo : EIATTR_REGCOUNT
	.align		4
        /*0000*/ 	.byte	0x04, 0x2f
        /*0002*/ 	.short	(.L_6 - .L_5)
	.align		4
.L_5:
        /*0004*/ 	.word	index@(_Z14lbm_kernel_soaPKdPdiiid)
        /*0008*/ 	.word	0x000000a4


	//----- nvinfo : EIATTR_FRAME_SIZE
	.align		4
.L_6:
        /*000c*/ 	.byte	0x04, 0x11
        /*000e*/ 	.short	(.L_8 - .L_7)
	.align		4
.L_7:
        /*0010*/ 	.word	index@($__internal_0_$__cuda_sm20_div_rn_f64_full)
        /*0014*/ 	.word	0x00000000


	//----- nvinfo : EIATTR_FRAME_SIZE
	.align		4
.L_8:
        /*0018*/ 	.byte	0x04, 0x11
        /*001a*/ 	.short	(.L_10 - .L_9)
	.align		4
.L_9:
        /*001c*/ 	.word	index@(_Z14lbm_kernel_soaPKdPdiiid)
        /*0020*/ 	.word	0x00000000


	//----- nvinfo : EIATTR_REGCOUNT
	.align		4
.L_10:
        /*0024*/ 	.byte	0x04, 0x2f
        /*0026*/ 	.short	(.L_12 - .L_11)
	.align		4
.L_11:
        /*0028*/ 	.word	index@(_Z15apply_bc_kernelPdiiid)
        /*002c*/ 	.word	0x00000038


	//----- nvinfo : EIATTR_FRAME_SIZE
	.align		4
.L_12:
        /*0030*/ 	.byte	0x04, 0x11
        /*0032*/ 	.short	(.L_14 - .L_13)
	.align		4
.L_13:
        /*0034*/ 	.word	index@(_Z15apply_bc_kernelPdiiid)
        /*0038*/ 	.word	0x00000000


	//----- nvinfo : EIATTR_MIN_STACK_SIZE
	.align		4
.L_14:
        /*003c*/ 	.byte	0x04, 0x12
        /*003e*/ 	.short	(.L_16 - .L_15)
	.align		4
.L_15:
        /*0040*/ 	.word	index@(_Z15apply_bc_kernelPdiiid)
        /*0044*/ 	.word	0x00000000


	//----- nvinfo : EIATTR_MIN_STACK_SIZE
	.align		4
.L_16:
        /*0048*/ 	.byte	0x04, 0x12
        /*004a*/ 	.short	(.L_18 - .L_17)
	.align		4
.L_17:
        /*004c*/ 	.word	index@(_Z14lbm_kernel_soaPKdPdiiid)
        /*0050*/ 	.word	0x00000000
.L_18:


//--------------------- .nv.compat                --------------------------
	.section	.nv.compat,"",@"SHT_CUDA_COMPAT_INFO"
	.align	4
        /*0000*/ 	.byte	0x02, 0x09, 0x00, 0x00, 0x02, 0x02, 0x01, 0x00, 0x02, 0x05, 0x05, 0x00, 0x03, 0x07, 0x01, 0x01
        /*0010*/ 	.byte	0x02, 0x03, 0x00, 0x00, 0x02, 0x06, 0x01, 0x00, 0x04, 0x0b, 0x08, 0x00, 0x01, 0x00, 0x00, 0x00
        /*0020*/ 	.byte	0x00, 0x00, 0x00, 0x00


//--------------------- .nv.info._Z15apply_bc_kernelPdiiid --------------------------
	.section	.nv.info._Z15apply_bc_kernelPdiiid,"",@"SHT_CUDA_INFO"
	.sectionflags	@""
	.align	4


	//----- nvinfo : EIATTR_CUDA_API_VERSION
	.align		4
        /*0000*/ 	.byte	0x04, 0x37
        /*0002*/ 	.short	(.L_20 - .L_19)
.L_19:
        /*0004*/ 	.word	0x00000082


	//----- nvinfo : EIATTR_KPARAM_INFO
	.align		4
.L_20:
        /*0008*/ 	.byte	0x04, 0x17
        /*000a*/ 	.short	(.L_22 - .L_21)
.L_21:
        /*000c*/ 	.word	0x00000000
        /*0010*/ 	.short	0x0004
        /*0012*/ 	.short	0x0018
        /*0014*/ 	.byte	0x00, 0xf0, 0x21, 0x00


	//----- nvinfo : EIATTR_KPARAM_INFO
	.align		4
.L_22:
        /*0018*/ 	.byte	0x04, 0x17
        /*001a*/ 	.short	(.L_24 - .L_23)
.L_23:
        /*001c*/ 	.word	0x00000000
        /*0020*/ 	.short	0x0003
        /*0022*/ 	.short	0x0010
        /*0024*/ 	.byte	0x00, 0xf0, 0x11, 0x00


	//----- nvinfo : EIATTR_KPARAM_INFO
	.align		4
.L_24:
        /*0028*/ 	.byte	0x04, 0x17
        /*002a*/ 	.short	(.L_26 - .L_25)
.L_25:
        /*002c*/ 	.word	0x00000000
        /*0030*/ 	.short	0x0002
        /*0032*/ 	.short	0x000c
        /*0034*/ 	.byte	0x00, 0xf0, 0x11, 0x00


	//----- nvinfo : EIATTR_KPARAM_INFO
	.align		4
.L_26:
        /*0038*/ 	.byte	0x04, 0x17
        /*003a*/ 	.short	(.L_28 - .L_27)
.L_27:
        /*003c*/ 	.word	0x00000000
        /*0040*/ 	.short	0x0001
        /*0042*/ 	.short	0x0008
        /*0044*/ 	.byte	0x00, 0xf0, 0x11, 0x00


	//----- nvinfo : EIATTR_KPARAM_INFO
	.align		4
.L_28:
        /*0048*/ 	.byte	0x04, 0x17
        /*004a*/ 	.short	(.L_30 - .L_29)
.L_29:
        /*004c*/ 	.word	0x00000000
        /*0050*/ 	.short	0x0000
        /*0052*/ 	.short	0x0000
        /*0054*/ 	.byte	0x00, 0xf5, 0x21, 0x00


	//----- nvinfo : EIATTR_SPARSE_MMA_MASK
	.align		4
.L_30:
        /*0058*/ 	.byte	0x03, 0x50
        /*005a*/ 	.short	0x0000


	//----- nvinfo : EIATTR_MAXREG_COUNT
	.align		4
        /*005c*/ 	.byte	0x03, 0x1b
        /*005e*/ 	.short	0x00ff


	//----- nvinfo : EIATTR_MERCURY_ISA_VERSION
	.align		4
        /*0060*/ 	.byte	0x03, 0x5f
        /*0062*/ 	.short	0x0101


	//----- nvinfo : EIATTR_VRC_CTA_INIT_COUNT
	.align		4
        /*0064*/ 	.byte	0x02, 0x4a
	.zero		1
	.zero		1


	//----- nvinfo : EIATTR_EXIT_INSTR_OFFSETS
	.align		4
        /*0068*/ 	.byte	0x04, 0x1c
        /*006a*/ 	.short	(.L_32 - .L_31)


	//   ....[0]....
.L_31:
        /*006c*/ 	.word	0x00000120


	//   ....[1]....
        /*0070*/ 	.word	0x00004470


	//   ....[2]....
        /*0074*/ 	.word	0x00004c40


	//----- nvinfo : EIATTR_CRS_STACK_SIZE
	.align		4
.L_32:
        /*0078*/ 	.byte	0x04, 0x1e
        /*007a*/ 	.short	(.L_34 - .L_33)
.L_33:
        /*007c*/ 	.word	0x00000000


	//----- nvinfo : EIATTR_CBANK_PARAM_SIZE
	.align		4
.L_34:
        /*0080*/ 	.byte	0x03, 0x19
        /*0082*/ 	.short	0x0020


	//----- nvinfo : EIATTR_PARAM_CBANK
	.align		4
        /*0084*/ 	.byte	0x04, 0x0a
        /*0086*/ 	.short	(.L_36 - .L_35)
	.align		4
.L_35:
        /*0088*/ 	.word	index@(.nv.constant0._Z15apply_bc_kernelPdiiid)
        /*008c*/ 	.short	0x0380
        /*008e*/ 	.short	0x0020


	//----- nvinfo : EIATTR_SW_WAR
	.align		4
.L_36:
        /*0090*/ 	.byte	0x04, 0x36
        /*0092*/ 	.short	(.L_38 - .L_37)
.L_37:
        /*0094*/ 	.word	0x00000008
.L_38:


//--------------------- .nv.info._Z14lbm_kernel_soaPKdPdiiid --------------------------
	.section	.nv.info._Z14lbm_kernel_soaPKdPdiiid,"",@"SHT_CUDA_INFO"
	.sectionflags	@""
	.align	4


	//----- nvinfo : EIATTR_CUDA_API_VERSION
	.align		4
        /*0000*/ 	.byte	0x04, 0x37
        /*0002*/ 	.short	(.L_40 - .L_39)
.L_39:
        /*0004*/ 	.word	0x00000082


	//----- nvinfo : EIATTR_KPARAM_INFO
	.align		4
.L_40:
        /*0008*/ 	.byte	0x04, 0x17
        /*000a*/ 	.short	(.L_42 - .L_41)
.L_41:
        /*000c*/ 	.word	0x00000000
        /*0010*/ 	.short	0x0005
        /*0012*/ 	.short	0x0020
        /*0014*/ 	.byte	0x00, 0xf0, 0x21, 0x00


	//----- nvinfo : EIATTR_KPARAM_INFO
	.align		4
.L_42:
        /*0018*/ 	.byte	0x04, 0x17
        /*001a*/ 	.short	(.L_44 - .L_43)
.L_43:
        /*001c*/ 	.word	0x00000000
        /*0020*/ 	.short	0x0004
        /*0022*/ 	.short	0x0018
        /*0024*/ 	.byte	0x00, 0xf0, 0x11, 0x00


	//----- nvinfo : EIATTR_KPARAM_INFO
	.align		4
.L_44:
        /*0028*/ 	.byte	0x04, 0x17
        /*002a*/ 	.short	(.L_46 - .L_45)
.L_45:
        /*002c*/ 	.word	0x00000000
        /*0030*/ 	.short	0x0003
        /*0032*/ 	.short	0x0014
        /*0034*/ 	.byte	0x00, 0xf0, 0x11, 0x00


	//----- nvinfo : EIATTR_KPARAM_INFO
	.align		4
.L_46:
        /*0038*/ 	.byte	0x04, 0x17
        /*003a*/ 	.short	(.L_48 - .L_47)
.L_47:
        /*003c*/ 	.word	0x00000000
        /*0040*/ 	.short	0x0002
        /*0042*/ 	.short	0x0010
        /*0044*/ 	.byte	0x00, 0xf0, 0x11, 0x00


	//----- nvinfo : EIATTR_KPARAM_INFO
	.align		4
.L_48:
        /*0048*/ 	.byte	0x04, 0x17
        /*004a*/ 	.short	(.L_50 - .L_49)
.L_49:
        /*004c*/ 	.word	0x00000000
        /*0050*/ 	.short	0x0001
        /*0052*/ 	.short	0x0008
        /*0054*/ 	.byte	0x00, 0xf5, 0x21, 0x00


	//----- nvinfo : EIATTR_KPARAM_INFO
	.align		4
.L_50:
        /*0058*/ 	.byte	0x04, 0x17
        /*005a*/ 	.short	(.L_52 - .L_51)
.L_51:
        /*005c*/ 	.word	0x00000000
        /*0060*/ 	.short	0x0000
        /*0062*/ 	.short	0x0000
        /*0064*/ 	.byte	0x00, 0xf5, 0x21, 0x00


	//----- nvinfo : EIATTR_SPARSE_MMA_MASK
	.align		4
.L_52:
        /*0068*/ 	.byte	0x03, 0x50
        /*006a*/ 	.short	0x0000


	//----- nvinfo : EIATTR_MAXREG_COUNT
	.align		4
        /*006c*/ 	.byte	0x03, 0x1b
        /*006e*/ 	.short	0x00ff


	//----- nvinfo : EIATTR_MERCURY_ISA_VERSION
	.align		4
        /*0070*/ 	.byte	0x03, 0x5f
        /*0072*/ 	.short	0x0101


	//----- nvinfo : EIATTR_VRC_CTA_INIT_COUNT
	.align		4
        /*0074*/ 	.byte	0x02, 0x4a
	.zero		1
	.zero		1


	//----- nvinfo : EIATTR_EXIT_INSTR_OFFSETS
	.align		4
        /*0078*/ 	.byte	0x04, 0x1c
        /*007a*/ 	.short	(.L_54 - .L_53)


	//   ....[0]....
.L_53:
        /*007c*/ 	.word	0x00000120


	//   ....[1]....
        /*0080*/ 	.word	0x00005720


	//----- nvinfo : EIATTR_CRS_STACK_SIZE
	.align		4
.L_54:
        /*0084*/ 	.byte	0x04, 0x1e
        /*0086*/ 	.short	(.L_56 - .L_55)
.L_55:
        /*0088*/ 	.word	0x00000000


	//----- nvinfo : EIATTR_CBANK_PARAM_SIZE
	.align		4
.L_56:
        /*008c*/ 	.byte	0x03, 0x19
        /*008e*/ 	.short	0x0028


	//----- nvinfo : EIATTR_PARAM_CBANK
	.align		4
        /*0090*/ 	.byte	0x04, 0x0a
        /*0092*/ 	.short	(.L_58 - .L_57)
	.align		4
.L_57:
        /*0094*/ 	.word	index@(.nv.constant0._Z14lbm_kernel_soaPKdPdiiid)
        /*0098*/ 	.short	0x0380
        /*009a*/ 	.short	0x0028


	//----- nvinfo : EIATTR_SW_WAR
	.align		4
.L_58:
        /*009c*/ 	.byte	0x04, 0x36
        /*009e*/ 	.short	(.L_60 - .L_59)
.L_59:
        /*00a0*/ 	.word	0x00000008
.L_60:


//--------------------- .nv.callgraph             --------------------------
	.section	.nv.callgraph,"",@"SHT_CUDA_CALLGRAPH"
	.align	4
	.sectionentsize	8
	.align		4
        /*0000*/ 	.word	0x00000000
	.align		4
        /*0004*/ 	.word	0xffffffff
	.align		4
        /*0008*/ 	.word	0x00000000
	.align		4
        /*000c*/ 	.word	0xfffffffe
	.align		4
        /*0010*/ 	.word	0x00000000
	.align		4
        /*0014*/ 	.word	0xfffffffd
	.align		4
        /*0018*/ 	.word	0x00000000
	.align		4
        /*001c*/ 	.word	0xfffffffc


//--------------------- .nv.constant3             --------------------------
	.section	.nv.constant3,"a",@progbits
	.align	8
.nv.constant3:
	.type		d_cx,@object
	.size		d_cx,(d_cy - d_cx)
d_cx:
	.zero		108
	.type		d_cy,@object
	.size		d_cy,(d_cz - d_cy)
d_cy:
	.zero		108
	.type		d_cz,@object
	.size		d_cz,(d_opp - d_cz)
d_cz:
	.zero		108
	.type		d_opp,@object
	.size		d_opp,(d_weights - d_opp)
d_opp:
	.zero		108
	.type		d_weights,@object
	.size		d_weights,(.L_4 - d_weights)
d_weights:
	.zero		216
.L_4:


//--------------------- .text._Z15apply_bc_kernelPdiiid --------------------------
	.section	.text._Z15apply_bc_kernelPdiiid,"ax",@progbits
	.align	128
        .global         _Z15apply_bc_kernelPdiiid
        .type           _Z15apply_bc_kernelPdiiid,@function
        .size           _Z15apply_bc_kernelPdiiid,(.L_x_27 - _Z15apply_bc_kernelPdiiid)
        .other          _Z15apply_bc_kernelPdiiid,@"STO_CUDA_ENTRY STV_DEFAULT"
_Z15apply_bc_kernelPdiiid:
.text._Z15apply_bc_kernelPdiiid:
[----:B------:R-:W-:Y:S01]  /*0000*/  LDC R1, c[0x0][0x37c] ;  /* 0x0000df00ff017b82 */ /* 0x000fe20000000800 */
[----:B------:R-:W0:Y:S07]  /*0010*/  S2R R5, SR_TID.Y ;  /* 0x0000000000057919 */ /* 0x000e2e0000002200 */
[----:B------:R-:W1:Y:S01]  /*0020*/  LDC R2, c[0x0][0x360] ;  /* 0x0000d800ff027b82 */ /* 0x000e620000000800 */
[----:B------:R-:W2:Y:S01]  /*0030*/  LDCU.64 UR8, c[0x0][0x388] ;  /* 0x00007100ff0877ac */ /* 0x000ea20008000a00 */
[----:B------:R-:W1:Y:S01]  /*0040*/  S2R R3, SR_TID.X ;  /* 0x0000000000037919 */ /* 0x000e620000002100 */
[----:B------:R-:W3:Y:S05]  /*0050*/  S2R R7, SR_TID.Z ;  /* 0x0000000000077919 */ /* 0x000eea0000002300 */
[----:B------:R-:W0:Y:S08]  /*0060*/  S2UR UR5, SR_CTAID.Y ;  /* 0x00000000000579c3 */ /* 0x000e300000002600 */
[----:B------:R-:W0:Y:S08]  /*0070*/  LDC R0, c[0x0][0x364] ;  /* 0x0000d900ff007b82 */ /* 0x000e300000000800 */
[----:B------:R-:W1:Y:S08]  /*0080*/  S2UR UR4, SR_CTAID.X ;  /* 0x00000000000479c3 */ /* 0x000e700000002500 */
[----:B------:R-:W3:Y:S08]  /*0090*/  S2UR UR6, SR_CTAID.Z ;  /* 0x00000000000679c3 */ /* 0x000ef00000002700 */
[----:B------:R-:W3:Y:S01]  /*00a0*/  LDC R4, c[0x0][0x368] ;  /* 0x0000da00ff047b82 */ /* 0x000ee20000000800 */
[----:B0-----:R-:W-:-:S05]  /*00b0*/  IMAD R0, R0, UR5, R5 ;  /* 0x0000000500007c24 */ /* 0x001fca000f8e0205 */
[----:B--2---:R-:W-:Y:S02]  /*00c0*/  ISETP.GE.AND P0, PT, R0, UR9, PT ;  /* 0x0000000900007c0c */ /* 0x004fe4000bf06270 */
[----:B------:R-:W0:Y:S01]  /*00d0*/  LDC R52, c[0x0][0x390] ;  /* 0x0000e400ff347b82 */ /* 0x000e220000000800 */
[----:B-1----:R-:W-:-:S05]  /*00e0*/  IMAD R2, R2, UR4, R3 ;  /* 0x0000000402027c24 */ /* 0x002fca000f8e0203 */
[----:B------:R-:W-:Y:S01]  /*00f0*/  ISETP.GE.OR P0, PT, R2, UR8, P0 ;  /* 0x0000000802007c0c */ /* 0x000fe20008706670 */
[----:B---3--:R-:W-:-:S05]  /*0100*/  IMAD R3, R4, UR6, R7 ;  /* 0x0000000604037c24 */ /* 0x008fca000f8e0207 */
[----:B0-----:R-:W-:-:S13]  /*0110*/  ISETP.GE.OR P0, PT, R3, R52, P0 ;  /* 0x000000340300720c */ /* 0x001fda0000706670 */
[----:B------:R-:W-:Y:S05]  /*0120*/  @P0 EXIT ;  /* 0x000000000000094d */ /* 0x000fea0003800000 */
[----:B------:R-:W0:Y:S01]  /*0130*/  LDC.64 R4, c[0x0][0x380] ;  /* 0x0000e000ff047b82 */ /* 0x000e220000000a00 */
[----:B------:R-:W-:Y:S01]  /*0140*/  UIMAD UR4, UR9, UR8, URZ ;  /* 0x00000008090472a4 */ /* 0x000fe2000f8e02ff */
[----:B------:R-:W-:Y:S01]  /*0150*/  ISETP.NE.AND P0, PT, R2, RZ, PT ;  /* 0x000000ff0200720c */ /* 0x000fe20003f05270 */
[----:B------:R-:W-:Y:S01]  /*0160*/  IMAD R7, R3, UR9, R0 ;  /* 0x0000000903077c24 */ /* 0x000fe2000f8e0200 */
[----:B------:R-:W1:Y:S01]  /*0170*/  LDCU.64 UR6, c[0x0][0x358] ;  /* 0x00006b00ff0677ac */ /* 0x000e620008000a00 */
[----:B------:R-:W-:Y:S02]  /*0180*/  BSSY.RECONVERGENT B0, `(.L_x_0) ;  /* 0x00000f6000007945 */ /* 0x000fe40003800200 */
[----:B------:R-:W-:Y:S02]  /*0190*/  IMAD R7, R7, UR8, R2 ;  /* 0x0000000807077c24 */ /* 0x000fe4000f8e0202 */
[----:B------:R-:W-:-:S04]  /*01a0*/  IMAD R53, R52, UR4, RZ ;  /* 0x0000000434357c24 */ /* 0x000fc8000f8e02ff */
[C---:B------:R-:W-:Y:S01]  /*01b0*/  IMAD R9, R53.reuse, 0x6, RZ ;  /* 0x0000000635097824 */ /* 0x040fe200078e02ff */
[CC--:B------:R-:W-:Y:S01]  /*01c0*/  LEA R11, R53.reuse, -R53.reuse, 0x3 ;  /* 0x80000035350b7211 */ /* 0x0c0fe200078e18ff */
[C---:B------:R-:W-:Y:S01]  /*01d0*/  IMAD R17, R53.reuse, 0xa, RZ ;  /* 0x0000000a35117824 */ /* 0x040fe200078e02ff */
[C---:B------:R-:W-:Y:S01]  /*01e0*/  SHF.L.U32 R13, R53.reuse, 0x3, RZ ;  /* 0x00000003350d7819 */ /* 0x040fe200000006ff */
[C---:B------:R-:W-:Y:S01]  /*01f0*/  IMAD R19, R53.reuse, 0xb, RZ ;  /* 0x0000000b35137824 */ /* 0x040fe200078e02ff */
[CC--:B------:R-:W-:Y:S01]  /*0200*/  LEA R15, R53.reuse, R53.reuse, 0x3 ;  /* 0x00000035350f7211 */ /* 0x0c0fe200078e18ff */
[C---:B------:R-:W-:Y:S01]  /*0210*/  IMAD R21, R53.reuse, 0xc, RZ ;  /* 0x0000000c35157824 */ /* 0x040fe200078e02ff */
[CC--:B------:R-:W-:Y:S01]  /*0220*/  LEA R27, R53.reuse, -R53.reuse, 0x4 ;  /* 0x80000035351b7211 */ /* 0x0c0fe200078e20ff */
[C---:B------:R-:W-:Y:S01]  /*0230*/  IMAD R23, R53.reuse, 0xd, RZ ;  /* 0x0000000d35177824 */ /* 0x040fe200078e02ff */
[C---:B------:R-:W-:Y:S01]  /*0240*/  SHF.L.U32 R29, R53.reuse, 0x4, RZ ;  /* 0x00000004351d7819 */ /* 0x040fe200000006ff */
[C---:B------:R-:W-:Y:S01]  /*0250*/  IMAD R25, R53.reuse, 0xe, RZ ;  /* 0x0000000e35197824 */ /* 0x040fe200078e02ff */
[-C--:B------:R-:W-:Y:S01]  /*0260*/  LEA R31, R53, R53.reuse, 0x4 ;  /* 0x00000035351f7211 */ /* 0x080fe200078e20ff */
[----:B0-----:R-:W-:Y:S01]  /*0270*/  IMAD.WIDE R4, R7, 0x8, R4 ;  /* 0x0000000807047825 */ /* 0x001fe200078e0204 */
[----:B------:R-:W-:-:S03]  /*0280*/  LEA R7, R53, R53, 0x1 ;  /* 0x0000003535077211 */ /* 0x000fc600078e08ff */
[C---:B------:R-:W-:Y:S02]  /*0290*/  IMAD R33, R53.reuse, 0x12, RZ ;  /* 0x0000001235217824 */ /* 0x040fe400078e02ff */
[C---:B------:R-:W-:Y:S02]  /*02a0*/  IMAD R35, R53.reuse, 0x13, RZ ;  /* 0x0000001335237824 */ /* 0x040fe400078e02ff */
[C---:B------:R-:W-:Y:S02]  /*02b0*/  IMAD R37, R53.reuse, 0x14, RZ ;  /* 0x0000001435257824 */ /* 0x040fe400078e02ff */
[C---:B------:R-:W-:Y:S02]  /*02c0*/  IMAD R39, R53.reuse, 0x16, RZ ;  /* 0x0000001635277824 */ /* 0x040fe400078e02ff */
[C---:B------:R-:W-:Y:S02]  /*02d0*/  IMAD R41, R53.reuse, 0x17, RZ ;  /* 0x0000001735297824 */ /* 0x040fe400078e02ff */
[----:B------:R-:W-:-:S02]  /*02e0*/  IMAD R43, R53, 0x18, RZ ;  /* 0x00000018352b7824 */ /* 0x000fc400078e02ff */
[C---:B------:R-:W-:Y:S02]  /*02f0*/  IMAD R45, R53.reuse, 0x19, RZ ;  /* 0x00000019352d7824 */ /* 0x040fe400078e02ff */
[----:B------:R-:W-:Y:S02]  /*0300*/  IMAD R47, R53, 0x1a, RZ ;  /* 0x0000001a352f7824 */ /* 0x000fe400078e02ff */
[----:B------:R-:W-:-:S04]  /*0310*/  IMAD.WIDE R6, R7, 0x8, R4 ;  /* 0x0000000807067825 */ /* 0x000fc800078e0204 */
        /* <DEDUP_REMOVED lines=19> */
[----:B------:R-:W-:Y:S01]  /*0450*/  IMAD.WIDE R46, R47, 0x8, R4 ;  /* 0x000000082f2e7825 */ /* 0x000fe200078e0204 */
[----:B-1----:R-:W-:Y:S06]  /*0460*/  @P0 BRA `(.L_x_1) ;  /* 0x0000000c001c0947 */ /* 0x002fec0003800000 */
[----:B------:R-:W0:Y:S01]  /*0470*/  LDC R48, c[0x3][RZ] ;  /* 0x00c00000ff307b82 */ /* 0x000e220000000800 */
[----:B------:R-:W1:Y:S07]  /*0480*/  LDCU UR4, c[0x3][0x68] ;  /* 0x00c00d00ff0477ac */ /* 0x000e6e0008000800 */
[----:B------:R-:W2:Y:S01]  /*0490*/  LDC R50, c[0x3][0x4] ;  /* 0x00c00100ff327b82 */ /* 0x000ea20000000800 */
[----:B0-----:R-:W-:-:S13]  /*04a0*/  ISETP.NE.AND P0, PT, R48, 0x1, PT ;  /* 0x000000013000780c */ /* 0x001fda0003f05270 */
[----:B------:R-:W0:Y:S02]  /*04b0*/  @!P0 LDC R48, c[0x3][0x144] ;  /* 0x00c05100ff308b82 */ /* 0x000e240000000800 */
[----:B0-----:R-:W-:-:S04]  /*04c0*/  @!P0 IMAD R49, R53, R48, RZ ;  /* 0x0000003035318224 */ /* 0x001fc800078e02ff */
[----:B------:R-:W-:-:S06]  /*04d0*/  @!P0 IMAD.WIDE R48, R49, 0x8, R4 ;  /* 0x0000000831308825 */ /* 0x000fcc00078e0204 */
[----:B------:R-:W3:Y:S04]  /*04e0*/  @!P0 LDG.E.64 R48, desc[UR6][R48.64] ;  /* 0x0000000630308981 */ /* 0x000ee8000c1e1b00 */
[----:B---3--:R0:W-:Y:S01]  /*04f0*/  @!P0 STG.E.64 desc[UR6][R4.64], R48 ;  /* 0x0000003004008986 */ /* 0x0081e2000c101b06 */
[----:B--2---:R-:W-:-:S13]  /*0500*/  ISETP.NE.AND P0, PT, R50, 0x1, PT ;  /* 0x000000013200780c */ /* 0x004fda0003f05270 */
[----:B------:R-:W2:Y:S02]  /*0510*/  @!P0 LDC R50, c[0x3][0x148] ;  /* 0x00c05200ff328b82 */ /* 0x000ea40000000800 */
[----:B--2---:R-:W-:-:S04]  /*0520*/  @!P0 IMAD R51, R53, R50, RZ ;  /* 0x0000003235338224 */ /* 0x004fc800078e02ff */
[----:B------:R-:W-:-:S06]  /*0530*/  @!P0 IMAD.WIDE R50, R51, 0x8, R4 ;  /* 0x0000000833328825 */ /* 0x000fcc00078e0204 */
[----:B------:R-:W2:Y:S01]  /*0540*/  @!P0 LDG.E.64 R50, desc[UR6][R50.64] ;  /* 0x0000000632328981 */ /* 0x000ea2000c1e1b00 */
[----:B0-----:R-:W-:-:S05]  /*0550*/  @!P0 IMAD.WIDE R48, R53, 0x8, R4 ;  /* 0x0000000835308825 */ /* 0x001fca00078e0204 */
[----:B--2---:R0:W-:Y:S02]  /*0560*/  @!P0 STG.E.64 desc[UR6][R48.64], R50 ;  /* 0x0000003230008986 */ /* 0x0041e4000c101b06 */
[----:B0-----:R-:W0:Y:S02]  /*0570*/  LDC R50, c[0x3][0x8] ;  /* 0x00c00200ff327b82 */ /* 0x001e240000000800 */
[----:B0-----:R-:W-:-:S13]  /*0580*/  ISETP.NE.AND P0, PT, R50, 0x1, PT ;  /* 0x000000013200780c */ /* 0x001fda0003f05270 */
[----:B------:R-:W0:Y:S02]  /*0590*/  @!P0 LDC R48, c[0x3][0x14c] ;  /* 0x00c05300ff308b82 */ /* 0x000e240000000800 */
[----:B0-----:R-:W-:-:S04]  /*05a0*/  @!P0 IMAD R49, R53, R48, RZ ;  /* 0x0000003035318224 */ /* 0x001fc800078e02ff */
[----:B------:R-:W-:-:S06]  /*05b0*/  @!P0 IMAD.WIDE R50, R49, 0x8, R4 ;  /* 0x0000000831328825 */ /* 0x000fcc00078e0204 */
[----:B------:R-:W2:Y:S01]  /*05c0*/  @!P0 LDG.E.64 R50, desc[UR6][R50.64] ;  /* 0x0000000632328981 */ /* 0x000ea2000c1e1b00 */
[----:B------:R-:W-:-:S05]  /*05d0*/  @!P0 SHF.L.U32 R49, R53, 0x1, RZ ;  /* 0x0000000135318819 */ /* 0x000fca00000006ff */
[----:B------:R-:W-:-:S05]  /*05e0*/  @!P0 IMAD.WIDE R48, R49, 0x8, R4 ;  /* 0x0000000831308825 */ /* 0x000fca00078e0204 */
[----:B--2---:R0:W-:Y:S02]  /*05f0*/  @!P0 STG.E.64 desc[UR6][R48.64], R50 ;  /* 0x0000003230008986 */ /* 0x0041e4000c101b06 */
[----:B0-----:R-:W0:Y:S08]  /*0600*/  LDC R48, c[0x3][0xc] ;  /* 0x00c00300ff307b82 */ /* 0x001e300000000800 */
        /* <DEDUP_REMOVED lines=12> */
[----:B0-----:R-:W-:-:S05]  /*06d0*/  @!P0 SHF.L.U32 R49, R53, 0x2, RZ ;  /* 0x0000000235318819 */ /* 0x001fca00000006ff */
[----:B------:R-:W-:-:S05]  /*06e0*/  @!P0 IMAD.WIDE R48, R49, 0x8, R4 ;  /* 0x0000000831308825 */ /* 0x000fca00078e0204 */
[----:B--2---:R0:W-:Y:S02]  /*06f0*/  @!P0 STG.E.64 desc[UR6][R48.64], R50 ;  /* 0x0000003230008986 */ /* 0x0041e4000c101b06 */
[----:B0-----:R-:W0:Y:S02]  /*0700*/  LDC R50, c[0x3][0x14] ;  /* 0x00c00500ff327b82 */ /* 0x001e240000000800 */
[----:B0-----:R-:W-:-:S13]  /*0710*/  ISETP.NE.AND P0, PT, R50, 0x1, PT ;  /* 0x000000013200780c */ /* 0x001fda0003f05270 */
[----:B------:R-:W0:Y:S02]  /*0720*/  @!P0 LDC R48, c[0x3][0x158] ;  /* 0x00c05600ff308b82 */ /* 0x000e240000000800 */
[----:B0-----:R-:W-:-:S04]  /*0730*/  @!P0 IMAD R49, R53, R48, RZ ;  /* 0x0000003035318224 */ /* 0x001fc800078e02ff */
[----:B------:R-:W-:-:S05]  /*0740*/  @!P0 IMAD.WIDE R48, R49, 0x8, R4 ;  /* 0x0000000831308825 */ /* 0x000fca00078e0204 */
[----:B------:R0:W2:Y:S02]  /*0750*/  @!P0 LDG.E.64 R50, desc[UR6][R48.64] ;  /* 0x0000000630328981 */ /* 0x0000a4000c1e1b00 */
[----:B0-----:R-:W-:-:S05]  /*0760*/  @!P0 LEA R49, R53, R53, 0x2 ;  /* 0x0000003535318211 */ /* 0x001fca00078e10ff */
        /* <DEDUP_REMOVED lines=9> */
[----:B---3--:R-:W-:Y:S01]  /*0800*/  @!P0 STG.E.64 desc[UR6][R8.64], R50 ;  /* 0x0000003208008986 */ /* 0x008fe2000c101b06 */
[----:B--2---:R-:W-:-:S13]  /*0810*/  ISETP.NE.AND P0, PT, R48, 0x1, PT ;  /* 0x000000013000780c */ /* 0x004fda0003f05270 */
[----:B------:R-:W0:Y:S02]  /*0820*/  @!P0 LDC R48, c[0x3][0x160] ;  /* 0x00c05800ff308b82 */ /* 0x000e240000000800 */
[----:B0-----:R-:W-:-:S04]  /*0830*/  @!P0 IMAD R49, R53, R48, RZ ;  /* 0x0000003035318224 */ /* 0x001fc800078e02ff */
[----:B------:R-:W-:-:S06]  /*0840*/  @!P0 IMAD.WIDE R48, R49, 0x8, R4 ;  /* 0x0000000831308825 */ /* 0x000fcc00078e0204 */
[----:B------:R-:W2:Y:S04]  /*0850*/  @!P0 LDG.E.64 R48, desc[UR6][R48.64] ;  /* 0x0000000630308981 */ /* 0x000ea8000c1e1b00 */
[----:B--2---:R0:W-:Y:S02]  /*0860*/  @!P0 STG.E.64 desc[UR6][R10.64], R48 ;  /* 0x000000300a008986 */ /* 0x0041e4000c101b06 */
[----:B0-----:R-:W0:Y:S02]  /*0870*/  LDC R48, c[0x3][0x20] ;  /* 0x00c00800ff307b82 */ /* 0x001e240000000800 */
[----:B0-----:R-:W-:-:S06]  /*0880*/  ISETP.NE.AND P0, PT, R48, 0x1, PT ;  /* 0x000000013000780c */ /* 0x001fcc0003f05270 */
[----:B------:R-:W0:Y:S08]  /*0890*/  LDC R48, c[0x3][0x24] ;  /* 0x00c00900ff307b82 */ /* 0x000e300000000800 */
[----:B------:R-:W2:Y:S02]  /*08a0*/  @!P0 LDC R50, c[0x3][0x164] ;  /* 0x00c05900ff328b82 */ /* 0x000ea40000000800 */
[----:B--2---:R-:W-:-:S04]  /*08b0*/  @!P0 IMAD R51, R53, R50, RZ ;  /* 0x0000003235338224 */ /* 0x004fc800078e02ff */
[----:B------:R-:W-:-:S06]  /*08c0*/  @!P0 IMAD.WIDE R50, R51, 0x8, R4 ;  /* 0x0000000833328825 */ /* 0x000fcc00078e0204 */
[----:B------:R-:W2:Y:S04]  /*08d0*/  @!P0 LDG.E.64 R50, desc[UR6][R50.64] ;  /* 0x0000000632328981 */ /* 0x000ea8000c1e1b00 */
[----:B--2---:R-:W-:Y:S01]  /*08e0*/  @!P0 STG.E.64 desc[UR6][R12.64], R50 ;  /* 0x000000320c008986 */ /* 0x004fe2000c101b06 */
[----:B0-----:R-:W-:-:S13]  /*08f0*/  ISETP.NE.AND P0, PT, R48, 0x1, PT ;  /* 0x000000013000780c */ /* 0x001fda0003f05270 */
        /* <DEDUP_REMOVED lines=82> */
[----:B--2---:R2:W-:Y:S01]  /*0e20*/  @!P0 STG.E.64 desc[UR6][R36.64], R50 ;  /* 0x0000003224008986 */ /* 0x0045e2000c101b06 */
[----:B0-----:R-:W-:-:S13]  /*0e30*/  ISETP.NE.AND P0, PT, R48, 0x1, PT ;  /* 0x000000013000780c */ /* 0x001fda0003f05270 */
[----:B------:R-:W0:Y:S02]  /*0e40*/  @!P0 LDC R48, c[0x3][0x198] ;  /* 0x00c06600ff308b82 */ /* 0x000e240000000800 */
[----:B0-----:R-:W-:-:S04]  /*0e50*/  @!P0 IMAD R49, R53, R48, RZ ;  /* 0x0000003035318224 */ /* 0x001fc800078e02ff */
[----:B------:R-:W-:-:S05]  /*0e60*/  @!P0 IMAD.WIDE R48, R49, 0x8, R4 ;  /* 0x0000000831308825 */ /* 0x000fca00078e0204 */
[----:B--2---:R0:W2:Y:S02]  /*0e70*/  @!P0 LDG.E.64 R50, desc[UR6][R48.64] ;  /* 0x0000000630328981 */ /* 0x0040a4000c1e1b00 */
[----:B0-----:R-:W-:-:S04]  /*0e80*/  @!P0 IMAD R49, R53, 0x15, RZ ;  /* 0x0000001535318824 */ /* 0x001fc800078e02ff */
[----:B------:R-:W-:-:S05]  /*0e90*/  @!P0 IMAD.WIDE R48, R49, 0x8, R4 ;  /* 0x0000000831308825 */ /* 0x000fca00078e0204 */
        /* <DEDUP_REMOVED lines=26> */
[----:B------:R-:W-:-:S06]  /*1040*/  @!P0 IMAD.WIDE R48, R49, 0x8, R4 ;  /* 0x0000000831308825 */ /* 0x000fcc00078e0204 */
[----:B------:R-:W3:Y:S01]  /*1050*/  @!P0 LDG.E.64 R48, desc[UR6][R48.64] ;  /* 0x0000000630308981 */ /* 0x000ee2000c1e1b00 */
[----:B-1----:R-:W-:-:S03]  /*1060*/  UISETP.NE.AND UP0, UPT, UR4, 0x1, UPT ;  /* 0x000000010400788c */ /* 0x002fc6000bf05270 */
[----:B---3--:R2:W-:Y:S06]  /*1070*/  @!P0 STG.E.64 desc[UR6][R44.64], R48 ;  /* 0x000000302c008986 */ /* 0x0085ec000c101b06 */
[----:B------:R-:W-:Y:S05]  /*1080*/  BRA.U UP0, `(.L_x_1) ;  /* 0x0000000100147547 */ /* 0x000fea000b800000 */
[----:B------:R-:W2:Y:S02]  /*1090*/  LDCU UR4, c[0x3][0x1ac] ;  /* 0x00c03580ff0477ac */ /* 0x000ea40008000800 */
[----:B--2---:R-:W-:-:S04]  /*10a0*/  IMAD R49, R53, UR4, RZ ;  /* 0x0000000435317c24 */ /* 0x004fc8000f8e02ff */
[----:B------:R-:W-:-:S06]  /*10b0*/  IMAD.WIDE R48, R49, 0x8, R4 ;  /* 0x0000000831307825 */ /* 0x000fcc00078e0204 */
[----:B------:R-:W2:Y:S04]  /*10c0*/  LDG.E.64 R48, desc[UR6][R48.64] ;  /* 0x0000000630307981 */ /* 0x000ea8000c1e1b00 */
[----:B--2---:R0:W-:Y:S02]  /*10d0*/  STG.E.64 desc[UR6][R46.64], R48 ;  /* 0x000000302e007986 */ /* 0x0041e4000c101b06 */
.L_x_1:
[----:B------:R-:W-:Y:S05]  /*10e0*/  BSYNC.RECONVERGENT B0 ;  /* 0x0000000000007941 */ /* 0x000fea0003800200 */
.L_x_0:
[----:B------:R-:W1:Y:S01]  /*10f0*/  LDCU UR4, c[0x0][0x388] ;  /* 0x00007100ff0477ac */ /* 0x000e620008000800 */
[----:B------:R-:W-:Y:S01]  /*1100*/  IADD3 R52, PT, PT, R52, -0x1, RZ ;  /* 0xffffffff34347810 */ /* 0x000fe20007ffe0ff */
[----:B------:R-:W-:Y:S01]  /*1110*/  BSSY.RECONVERGENT B0, `(.L_x_2) ;  /* 0x00000d0000007945 */ /* 0x000fe20003800200 */
[C---:B------:R-:W-:Y:S01]  /*1120*/  ISETP.NE.AND P0, PT, R3.reuse, RZ, PT ;  /* 0x000000ff0300720c */ /* 0x040fe20003f05270 */
[----:B------:R-:W3:Y:S01]  /*1130*/  LDCU UR5, c[0x0][0x38c] ;  /* 0x00007180ff0577ac */ /* 0x000ee20008000800 */
[----:B------:R-:W-:Y:S02]  /*1140*/  ISETP.NE.AND P1, PT, R0, RZ, PT ;  /* 0x000000ff0000720c */ /* 0x000fe40003f25270 */
[----:B------:R-:W-:Y:S01]  /*1150*/  ISETP.NE.AND P2, PT, R3, R52, PT ;  /* 0x000000340300720c */ /* 0x000fe20003f45270 */
[----:B------:R-:W4:Y:S01]  /*1160*/  LDCU UR8, c[0x0][0x388] ;  /* 0x00007100ff0877ac */ /* 0x000f220008000800 */
[----:B-1----:R-:W-:-:S06]  /*1170*/  UIADD3 UR4, UPT, UPT, UR4, -0x1, URZ ;  /* 0xffffffff04047890 */ /* 0x002fcc000fffe0ff */
[----:B------:R-:W-:-:S13]  /*1180*/  ISETP.NE.AND P3, PT, R2, UR4, PT ;  /* 0x0000000402007c0c */ /* 0x000fda000bf65270 */
[----:B---34-:R-:W-:Y:S05]  /*1190*/  @P3 BRA `(.L_x_3) ;  /* 0x0000000c001c3947 */ /* 0x018fea0003800000 */
[----:B0-2---:R-:W0:Y:S01]  /*11a0*/  LDC R48, c[0x3][RZ] ;  /* 0x00c00000ff307b82 */ /* 0x005e220000000800 */
[----:B------:R-:W1:Y:S07]  /*11b0*/  LDCU UR4, c[0x3][0x68] ;  /* 0x00c00d00ff0477ac */ /* 0x000e6e0008000800 */
[----:B------:R-:W2:Y:S01]  /*11c0*/  LDC R50, c[0x3][0x4] ;  /* 0x00c00100ff327b82 */ /* 0x000ea20000000800 */
[----:B0-----:R-:W-:-:S13]  /*11d0*/  ISETP.NE.AND P3, PT, R48, -0x1, PT ;  /* 0xffffffff3000780c */ /* 0x001fda0003f65270 */
[----:B------:R-:W0:Y:S02]  /*11e0*/  @!P3 LDC R48, c[0x3][0x144] ;  /* 0x00c05100ff30bb82 */ /* 0x000e240000000800 */
[----:B0-----:R-:W-:-:S04]  /*11f0*/  @!P3 IMAD R49, R53, R48, RZ ;  /* 0x000000303531b224 */ /* 0x001fc800078e02ff */
[----:B------:R-:W-:-:S06]  /*1200*/  @!P3 IMAD.WIDE R48, R49, 0x8, R4 ;  /* 0x000000083130b825 */ /* 0x000fcc00078e0204 */
[----:B------:R-:W3:Y:S04]  /*1210*/  @!P3 LDG.E.64 R48, desc[UR6][R48.64] ;  /* 0x000000063030b981 */ /* 0x000ee8000c1e1b00 */
[----:B---3--:R0:W-:Y:S01]  /*1220*/  @!P3 STG.E.64 desc[UR6][R4.64], R48 ;  /* 0x000000300400b986 */ /* 0x0081e2000c101b06 */
[----:B--2---:R-:W-:-:S13]  /*1230*/  ISETP.NE.AND P3, PT, R50, -0x1, PT ;  /* 0xffffffff3200780c */ /* 0x004fda0003f65270 */
[----:B------:R-:W2:Y:S02]  /*1240*/  @!P3 LDC R50, c[0x3][0x148] ;  /* 0x00c05200ff32bb82 */ /* 0x000ea40000000800 */
[----:B--2---:R-:W-:-:S04]  /*1250*/  @!P3 IMAD R51, R53, R50, RZ ;  /* 0x000000323533b224 */ /* 0x004fc800078e02ff */
[----:B------:R-:W-:-:S06]  /*1260*/  @!P3 IMAD.WIDE R50, R51, 0x8, R4 ;  /* 0x000000083332b825 */ /* 0x000fcc00078e0204 */
[----:B------:R-:W2:Y:S01]  /*1270*/  @!P3 LDG.E.64 R50, desc[UR6][R50.64] ;  /* 0x000000063232b981 */ /* 0x000ea2000c1e1b00 */
[----:B0-----:R-:W-:-:S05]  /*1280*/  @!P3 IMAD.WIDE R48, R53, 0x8, R4 ;  /* 0x000000083530b825 */ /* 0x001fca00078e0204 */
[----:B--2---:R0:W-:Y:S02]  /*1290*/  @!P3 STG.E.64 desc[UR6][R48.64], R50 ;  /* 0x000000323000b986 */ /* 0x0041e4000c101b06 */
[----:B0-----:R-:W0:Y:S02]  /*12a0*/  LDC R50, c[0x3][0x8] ;  /* 0x00c00200ff327b82 */ /* 0x001e240000000800 */
[----:B0-----:R-:W-:-:S13]  /*12b0*/  ISETP.NE.AND P3, PT, R50, -0x1, PT ;  /* 0xffffffff3200780c */ /* 0x001fda0003f65270 */
[----:B------:R-:W0:Y:S02]  /*12c0*/  @!P3 LDC R48, c[0x3][0x14c] ;  /* 0x00c05300ff30bb82 */ /* 0x000e240000000800 */
[----:B0-----:R-:W-:-:S04]  /*12d0*/  @!P3 IMAD R49, R53, R48, RZ ;  /* 0x000000303531b224 */ /* 0x001fc800078e02ff */
[----:B------:R-:W-:-:S06]  /*12e0*/  @!P3 IMAD.WIDE R50, R49, 0x8, R4 ;  /* 0x000000083132b825 */ /* 0x000fcc00078e0204 */
[----:B------:R-:W2:Y:S01]  /*12f0*/  @!P3 LDG.E.64 R50, desc[UR6][R50.64] ;  /* 0x000000063232b981 */ /* 0x000ea2000c1e1b00 */
[----:B------:R-:W-:-:S05]  /*1300*/  @!P3 SHF.L.U32 R49, R53, 0x1, RZ ;  /* 0x000000013531b819 */ /* 0x000fca00000006ff */
[----:B------:R-:W-:-:S05]  /*1310*/  @!P3 IMAD.WIDE R48, R49, 0x8, R4 ;  /* 0x000000083130b825 */ /* 0x000fca00078e0204 */
[----:B--2---:R0:W-:Y:S02]  /*1320*/  @!P3 STG.E.64 desc[UR6][R48.64], R50 ;  /* 0x000000323000b986 */ /* 0x0041e4000c101b06 */
[----:B0-----:R-:W0:Y:S02]  /*1330*/  LDC R48, c[0x3][0xc] ;  /* 0x00c00300ff307b82 */ /* 0x001e240000000800 */
[----:B0-----:R-:W-:-:S13]  /*1340*/  ISETP.NE.AND P3, PT, R48, -0x1, PT ;  /* 0xffffffff3000780c */ /* 0x001fda0003f65270 */
[----:B------:R-:W0:Y:S02]  /*1350*/  @!P3 LDC R48, c[0x3][0x150] ;  /* 0x00c05400ff30bb82 */ /* 0x000e240000000800 */
[----:B0-----:R-:W-:-:S06]  /*1360*/  @!P3 IMAD R49, R53, R48, RZ ;  /* 0x000000303531b224 */ /* 0x001fcc00078e02ff */
[----:B------:R-:W0:Y:S01]  /*1370*/  LDC R48, c[0x3][0x10] ;  /* 0x00c00400ff307b82 */ /* 0x000e220000000800 */
[----:B------:R-:W-:-:S06]  /*1380*/  @!P3 IMAD.WIDE R50, R49, 0x8, R4 ;  /* 0x000000083132b825 */ /* 0x000fcc00078e0204 */
[----:B------:R-:W2:Y:S04]  /*1390*/  @!P3 LDG.E.64 R50, desc[UR6][R50.64] ;  /* 0x000000063232b981 */ /* 0x000ea8000c1e1b00 */
[----:B--2---:R2:W-:Y:S01]  /*13a0*/  @!P3 STG.E.64 desc[UR6][R6.64], R50 ;  /* 0x000000320600b986 */ /* 0x0045e2000c101b06 */
[----:B0-----:R-:W-:-:S13]  /*13b0*/  ISETP.NE.AND P3, PT, R48, -0x1, PT ;  /* 0xffffffff3000780c */ /* 0x001fda0003f65270 */
[----:B------:R-:W0:Y:S02]  /*13c0*/  @!P3 LDC R48, c[0x3][0x154] ;  /* 0x00c05500ff30bb82 */ /* 0x000e240000000800 */
[----:B0-----:R-:W-:-:S04]  /*13d0*/  @!P3 IMAD R49, R53, R48, RZ ;  /* 0x000000303531b224 */ /* 0x001fc800078e02ff */
[----:B------:R-:W-:-:S05]  /*13e0*/  @!P3 IMAD.WIDE R48, R49, 0x8, R4 ;  /* 0x000000083130b825 */ /* 0x000fca00078e0204 */
[----:B--2---:R0:W2:Y:S02]  /*13f0*/  @!P3 LDG.E.64 R50, desc[UR6][R48.64] ;  /* 0x000000063032b981 */ /* 0x0040a4000c1e1b00 */
[----:B0-----:R-:W-:-:S05]  /*1400*/  @!P3 SHF.L.U32 R49, R53, 0x2, RZ ;  /* 0x000000023531b819 */ /* 0x001fca00000006ff */
[----:B------:R-:W-:-:S05]  /*1410*/  @!P3 IMAD.WIDE R48, R49, 0x8, R4 ;  /* 0x000000083130b825 */ /* 0x000fca00078e0204 */
[----:B--2---:R0:W-:Y:S02]  /*1420*/  @!P3 STG.E.64 desc[UR6][R48.64], R50 ;  /* 0x000000323000b986 */ /* 0x0041e4000c101b06 */
[----:B0-----:R-:W0:Y:S02]  /*1430*/  LDC R48, c[0x3][0x14] ;  /* 0x00c00500ff307b82 */ /* 0x001e240000000800 */
[----:B0-----:R-:W-:-:S13]  /*1440*/  ISETP.NE.AND P3, PT, R48, -0x1, PT ;  /* 0xffffffff3000780c */ /* 0x001fda0003f65270 */
[----:B------:R-:W0:Y:S02]  /*1450*/  @!P3 LDC R50, c[0x3][0x158] ;  /* 0x00c05600ff32bb82 */ /* 0x000e240000000800 */
[----:B0-----:R-:W-:-:S04]  /*1460*/  @!P3 IMAD R51, R53, R50, RZ ;  /* 0x000000323533b224 */ /* 0x001fc800078e02ff */
[----:B------:R-:W-:-:S06]  /*1470*/  @!P3 IMAD.WIDE R50, R51, 0x8, R4 ;  /* 0x000000083332b825 */ /* 0x000fcc00078e0204 */
[----:B------:R-:W2:Y:S01]  /*1480*/  @!P3 LDG.E.64 R50, desc[UR6][R50.64] ;  /* 0x000000063232b981 */ /* 0x000ea2000c1e1b00 */
[----:B------:R-:W-:-:S05]  /*1490*/  @!P3 LEA R49, R53, R53, 0x2 ;  /* 0x000000353531b211 */ /* 0x000fca00078e10ff */
[----:B------:R-:W-:-:S05]  /*14a0*/  @!P3 IMAD.WIDE R48, R49, 0x8, R4 ;  /* 0x000000083130b825 */ /* 0x000fca00078e0204 */
[----:B--2---:R0:W-:Y:S02]  /*14b0*/  @!P3 STG.E.64 desc[UR6][R48.64], R50 ;  /* 0x000000323000b986 */ /* 0x0041e4000c101b06 */
[----:B0-----:R-:W0:Y:S08]  /*14c0*/  LDC R48, c[0x3][0x18] ;  /* 0x00c00600ff307b82 */ /* 0x001e300000000800 */
        /* <DEDUP_REMOVED lines=8> */
[----:B------:R-:W2:Y:S08]  /*1550*/  @!P3 LDC R50, c[0x3][0x160] ;  /* 0x00c05800ff32bb82 */ /* 0x000eb00000000800 */
[----:B0-----:R-:W0:Y:S01]  /*1560*/  LDC R48, c[0x3][0x20] ;  /* 0x00c00800ff307b82 */ /* 0x001e220000000800 */
[----:B--2---:R-:W-:-:S04]  /*1570*/  @!P3 IMAD R51, R53, R50, RZ ;  /* 0x000000323533b224 */ /* 0x004fc800078e02ff */
[----:B------:R-:W-:-:S06]  /*1580*/  @!P3 IMAD.WIDE R50, R51, 0x8, R4 ;  /* 0x000000083332b825 */ /* 0x000fcc00078e0204 */
[----:B------:R-:W2:Y:S04]  /*1590*/  @!P3 LDG.E.64 R50, desc[UR6][R50.64] ;  /* 0x000000063232b981 */ /* 0x000ea8000c1e1b00 */
[----:B--2---:R-:W-:Y:S01]  /*15a0*/  @!P3 STG.E.64 desc[UR6][R10.64], R50 ;  /* 0x000000320a00b986 */ /* 0x004fe2000c101b06 */
[----:B0-----:R-:W-:-:S13]  /*15b0*/  ISETP.NE.AND P3, PT, R48, -0x1, PT ;  /* 0xffffffff3000780c */ /* 0x001fda0003f65270 */
[----:B------:R-:W0:Y:S02]  /*15c0*/  @!P3 LDC R48, c[0x3][0x164] ;  /* 0x00c05900ff30bb82 */ /* 0x000e240000000800 */
[----:B0-----:R-:W-:-:S04]  /*15d0*/  @!P3 IMAD R49, R53, R48, RZ ;  /* 0x000000303531b224 */ /* 0x001fc800078e02ff */
[----:B------:R-:W-:-:S06]  /*15e0*/  @!P3 IMAD.WIDE R48, R49, 0x8, R4 ;  /* 0x000000083130b825 */ /* 0x000fcc00078e0204 */
[----:B------:R-:W2:Y:S04]  /*15f0*/  @!P3 LDG.E.64 R48, desc[UR6][R48.64] ;  /* 0x000000063030b981 */ /* 0x000ea8000c1e1b00 */
[----:B--2---:R0:W-:Y:S02]  /*1600*/  @!P3 STG.E.64 desc[UR6][R12.64], R48 ;  /* 0x000000300c00b986 */ /* 0x0041e4000c101b06 */
[----:B0-----:R-:W0:Y:S02]  /*1610*/  LDC R48, c[0x3][0x24] ;  /* 0x00c00900ff307b82 */ /* 0x001e240000000800 */
[----:B0-----:R-:W-:-:S06]  /*1620*/  ISETP.NE.AND P3, PT, R48, -0x1, PT ;  /* 0xffffffff3000780c */ /* 0x001fcc0003f65270 */
[----:B------:R-:W0:Y:S08]  /*1630*/  LDC R48, c[0x3][0x28] ;  /* 0x00c00a00ff307b82 */ /* 0x000e300000000800 */
[----:B------:R-:W2:Y:S02]  /*1640*/  @!P3 LDC R50, c[0x3][0x168] ;  /* 0x00c05a00ff32bb82 */ /* 0x000ea40000000800 */
        /* <DEDUP_REMOVED lines=81> */
[----:B0-----:R-:W-:-:S13]  /*1b60*/  ISETP.NE.AND P3, PT, R48, -0x1, PT ;  /* 0xffffffff3000780c */ /* 0x001fda0003f65270 */
[----:B------:R-:W0:Y:S02]  /*1b70*/  @!P3 LDC R50, c[0x3][0x198] ;  /* 0x00c06600ff32bb82 */ /* 0x000e240000000800 */
[----:B0-----:R-:W-:-:S04]  /*1b80*/  @!P3 IMAD R51, R53, R50, RZ ;  /* 0x000000323533b224 */ /* 0x001fc800078e02ff */
[----:B------:R-:W-:-:S06]  /*1b90*/  @!P3 IMAD.WIDE R50, R51, 0x8, R4 ;  /* 0x000000083332b825 */ /* 0x000fcc00078e0204 */
[----:B------:R-:W2:Y:S01]  /*1ba0*/  @!P3 LDG.E.64 R50, desc[UR6][R50.64] ;  /* 0x000000063232b981 */ /* 0x000ea2000c1e1b00 */
[----:B------:R-:W-:-:S04]  /*1bb0*/  @!P3 IMAD R49, R53, 0x15, RZ ;  /* 0x000000153531b824 */ /* 0x000fc800078e02ff */
        /* <DEDUP_REMOVED lines=23> */
[----:B--2---:R3:W-:Y:S01]  /*1d30*/  @!P3 STG.E.64 desc[UR6][R42.64], R50 ;  /* 0x000000322a00b986 */ /* 0x0047e2000c101b06 */
[----:B0-----:R-:W-:-:S13]  /*1d40*/  ISETP.NE.AND P3, PT, R48, -0x1, PT ;  /* 0xffffffff3000780c */ /* 0x001fda0003f65270 */
[----:B------:R-:W0:Y:S02]  /*1d50*/  @!P3 LDC R48, c[0x3][0x1a8] ;  /* 0x00c06a00ff30bb82 */ /* 0x000e240000000800 */
[----:B0-----:R-:W-:-:S04]  /*1d60*/  @!P3 IMAD R49, R53, R48, RZ ;  /* 0x000000303531b224 */ /* 0x001fc800078e02ff */
[----:B------:R-:W-:-:S06]  /*1d70*/  @!P3 IMAD.WIDE R48, R49, 0x8, R4 ;  /* 0x000000083130b825 */ /* 0x000fcc00078e0204 */
[----:B------:R-:W2:Y:S01]  /*1d80*/  @!P3 LDG.E.64 R48, desc[UR6][R48.64] ;  /* 0x000000063030b981 */ /* 0x000ea2000c1e1b00 */
[----:B-1----:R-:W-:-:S03]  /*1d90*/  UISETP.NE.AND UP0, UPT, UR4, -0x1, UPT ;  /* 0xffffffff0400788c */ /* 0x002fc6000bf05270 */
[----:B--2---:R3:W-:Y:S06]  /*1da0*/  @!P3 STG.E.64 desc[UR6][R44.64], R48 ;  /* 0x000000302c00b986 */ /* 0x0047ec000c101b06 */
[----:B------:R-:W-:Y:S05]  /*1db0*/  BRA.U UP0, `(.L_x_3) ;  /* 0x0000000100147547 */ /* 0x000fea000b800000 */
[----:B------:R-:W3:Y:S02]  /*1dc0*/  LDCU UR4, c[0x3][0x1ac] ;  /* 0x00c03580ff0477ac */ /* 0x000ee40008000800 */
[----:B---3--:R-:W-:-:S04]  /*1dd0*/  IMAD R49, R53, UR4, RZ ;  /* 0x0000000435317c24 */ /* 0x008fc8000f8e02ff */
[----:B------:R-:W-:-:S06]  /*1de0*/  IMAD.WIDE R48, R49, 0x8, R4 ;  /* 0x0000000831307825 */ /* 0x000fcc00078e0204 */
[----:B------:R-:W2:Y:S04]  /*1df0*/  LDG.E.64 R48, desc[UR6][R48.64] ;  /* 0x0000000630307981 */ /* 0x000ea8000c1e1b00 */
[----:B--2---:R1:W-:Y:S02]  /*1e00*/  STG.E.64 desc[UR6][R46.64], R48 ;  /* 0x000000302e007986 */ /* 0x0043e4000c101b06 */
.L_x_3:
[----:B------:R-:W-:Y:S05]  /*1e10*/  BSYNC.RECONVERGENT B0 ;  /* 0x0000000000007941 */ /* 0x000fea0003800200 */
.L_x_2:
[----:B------:R-:W-:Y:S04]  /*1e20*/  BSSY.RECONVERGENT B0, `(.L_x_4) ;  /* 0x00000c9000007945 */ /* 0x000fe80003800200 */
[----:B------:R-:W-:Y:S05]  /*1e30*/  @P0 BRA `(.L_x_5) ;  /* 0x0000000c001c0947 */ /* 0x000fea0003800000 */
[----:B0123--:R-:W0:Y:S01]  /*1e40*/  LDC R48, c[0x3][0xd8] ;  /* 0x00c03600ff307b82 */ /* 0x00fe220000000800 */
        /* <DEDUP_REMOVED lines=25> */
[----:B0-----:R-:W-:-:S13]  /*1fe0*/  ISETP.NE.AND P0, PT, R48, 0x1, PT ;  /* 0x000000013000780c */ /* 0x001fda0003f05270 */
[----:B------:R-:W0:Y:S02]  /*1ff0*/  @!P0 LDC R48, c[0x3][0x150] ;  /* 0x00c05400ff308b82 */ /* 0x000e240000000800 */
[----:B0-----:R-:W-:-:S06]  /*2000*/  @!P0 IMAD R49, R53, R48, RZ ;  /* 0x0000003035318224 */ /* 0x001fcc00078e02ff */
[----:B------:R-:W0:Y:S01]  /*2010*/  LDC R48, c[0x3][0xe8] ;  /* 0x00c03a00ff307b82 */ /* 0x000e220000000800 */
        /* <DEDUP_REMOVED lines=12> */
[----:B0-----:R-:W-:-:S13]  /*20e0*/  ISETP.NE.AND P0, PT, R48, 0x1, PT ;  /* 0x000000013000780c */ /* 0x001fda0003f05270 */
        /* <DEDUP_REMOVED lines=16> */
[----:B------:R-:W2:Y:S08]  /*21f0*/  @!P0 LDC R50, c[0x3][0x160] ;  /* 0x00c05800ff328b82 */ /* 0x000eb00000000800 */
[----:B0-----:R-:W0:Y:S01]  /*2200*/  LDC R48, c[0x3][0xf8] ;  /* 0x00c03e00ff307b82 */ /* 0x001e220000000800 */
        /* <DEDUP_REMOVED lines=95> */
[----:B0-----:R-:W-:-:S13]  /*2800*/  ISETP.NE.AND P0, PT, R48, 0x1, PT ;  /* 0x000000013000780c */ /* 0x001fda0003f05270 */
        /* <DEDUP_REMOVED lines=33> */
[----:B------:R-:W2:Y:S01]  /*2a20*/  @!P0 LDG.E.64 R48, desc[UR6][R48.64] ;  /* 0x0000000630308981 */ /* 0x000ea2000c1e1b00 */
[----:B-1----:R-:W-:-:S03]  /*2a30*/  UISETP.NE.AND UP0, UPT, UR4, 0x1, UPT ;  /* 0x000000010400788c */ /* 0x002fc6000bf05270 */
[----:B--2---:R4:W-:Y:S06]  /*2a40*/  @!P0 STG.E.64 desc[UR6][R44.64], R48 ;  /* 0x000000302c008986 */ /* 0x0049ec000c101b06 */
[----:B------:R-:W-:Y:S05]  /*2a50*/  BRA.U UP0, `(.L_x_5) ;  /* 0x0000000100147547 */ /* 0x000fea000b800000 */
[----:B------:R-:W4:Y:S02]  /*2a60*/  LDCU UR4, c[0x3][0x1ac] ;  /* 0x00c03580ff0477ac */ /* 0x000f240008000800 */
[----:B----4-:R-:W-:-:S04]  /*2a70*/  IMAD R49, R53, UR4, RZ ;  /* 0x0000000435317c24 */ /* 0x010fc8000f8e02ff */
[----:B------:R-:W-:-:S06]  /*2a80*/  IMAD.WIDE R48, R49, 0x8, R4 ;  /* 0x0000000831307825 */ /* 0x000fcc00078e0204 */
[----:B------:R-:W2:Y:S04]  /*2a90*/  LDG.E.64 R48, desc[UR6][R48.64] ;  /* 0x0000000630307981 */ /* 0x000ea8000c1e1b00 */
[----:B--2---:R0:W-:Y:S02]  /*2aa0*/  STG.E.64 desc[UR6][R46.64], R48 ;  /* 0x000000302e007986 */ /* 0x0041e4000c101b06 */
.L_x_5:
[----:B------:R-:W-:Y:S05]  /*2ab0*/  BSYNC.RECONVERGENT B0 ;  /* 0x0000000000007941 */ /* 0x000fea0003800200 */
.L_x_4:
[----:B------:R-:W-:Y:S04]  /*2ac0*/  BSSY.RECONVERGENT B0, `(.L_x_6) ;  /* 0x00000c9000007945 */ /* 0x000fe80003800200 */
[----:B------:R-:W-:Y:S05]  /*2ad0*/  @P2 BRA `(.L_x_7) ;  /* 0x0000000c001c2947 */ /* 0x000fea0003800000 */
[----:B01234-:R-:W0:Y:S01]  /*2ae0*/  LDC R48, c[0x3][0xd8] ;  /* 0x00c03600ff307b82 */ /* 0x01fe220000000800 */
        /* <DEDUP_REMOVED lines=189> */
[----:B------:R-:W3:Y:S01]  /*36c0*/  @!P0 LDG.E.64 R48, desc[UR6][R48.64] ;  /* 0x0000000630308981 */ /* 0x000ee2000c1e1b00 */
[----:B-1----:R-:W-:-:S03]  /*36d0*/  UISETP.NE.AND UP0, UPT, UR4, -0x1, UPT ;  /* 0xffffffff0400788c */ /* 0x002fc6000bf05270 */
[----:B---3--:R2:W-:Y:S06]  /*36e0*/  @!P0 STG.E.64 desc[UR6][R44.64], R48 ;  /* 0x000000302c008986 */ /* 0x0085ec000c101b06 */
[----:B------:R-:W-:Y:S05]  /*36f0*/  BRA.U UP0, `(.L_x_7) ;  /* 0x0000000100147547 */ /* 0x000fea000b800000 */
[----:B------:R-:W2:Y:S02]  /*3700*/  LDCU UR4, c[0x3][0x1ac] ;  /* 0x00c03580ff0477ac */ /* 0x000ea40008000800 */
[----:B--2---:R-:W-:-:S04]  /*3710*/  IMAD R49, R53, UR4, RZ ;  /* 0x0000000435317c24 */ /* 0x004fc8000f8e02ff */
[----:B------:R-:W-:-:S06]  /*3720*/  IMAD.WIDE R48, R49, 0x8, R4 ;  /* 0x0000000831307825 */ /* 0x000fcc00078e0204 */
[----:B------:R-:W2:Y:S04]  /*3730*/  LDG.E.64 R48, desc[UR6][R48.64] ;  /* 0x0000000630307981 */ /* 0x000ea8000c1e1b00 */
[----:B--2---:R0:W-:Y:S02]  /*3740*/  STG.E.64 desc[UR6][R46.64], R48 ;  /* 0x000000302e007986 */ /* 0x0041e4000c101b06 */
.L_x_7:
[----:B------:R-:W-:Y:S05]  /*3750*/  BSYNC.RECONVERGENT B0 ;  /* 0x0000000000007941 */ /* 0x000fea0003800200 */
.L_x_6:
[----:B------:R-:W-:Y:S04]  /*3760*/  BSSY.RECONVERGENT B0, `(.L_x_8) ;  /* 0x00000c9000007945 */ /* 0x000fe80003800200 */
[----:B------:R-:W-:Y:S05]  /*3770*/  @P1 BRA `(.L_x_9) ;  /* 0x0000000c001c1947 */ /* 0x000fea0003800000 */
[----:B01234-:R-:W0:Y:S01]  /*3780*/  LDC R48, c[0x3][0x6c] ;  /* 0x00c01b00ff307b82 */ /* 0x01fe220000000800 */
        /* <DEDUP_REMOVED lines=160> */
[----:B--2---:R-:W-:-:S04]  /*4190*/  @!P0 IMAD R51, R53, 0x15, RZ ;  /* 0x0000001535338824 */ /* 0x004fc800078e02ff */
[----:B------:R-:W-:-:S05]  /*41a0*/  @!P0 IMAD.WIDE R50, R51, 0x8, R4 ;  /* 0x0000000833328825 */ /* 0x000fca00078e0204 */
[----:B---3--:R0:W-:Y:S02]  /*41b0*/  @!P0 STG.E.64 desc[UR6][R50.64], R48 ;  /* 0x0000003032008986 */ /* 0x0081e4000c101b06 */
        /* <DEDUP_REMOVED lines=35> */
.L_x_9:
[----:B------:R-:W-:Y:S05]  /*43f0*/  BSYNC.RECONVERGENT B0 ;  /* 0x0000000000007941 */ /* 0x000fea0003800200 */
.L_x_8:
[----:B------:R-:W-:-:S06]  /*4400*/  UIADD3 UR4, UPT, UPT, UR5, -0x1, URZ ;  /* 0xffffffff05047890 */ /* 0x000fcc000fffe0ff */
[----:B------:R-:W-:Y:S01]  /*4410*/  ISETP.NE.AND P0, PT, R0, UR4, PT ;  /* 0x0000000400007c0c */ /* 0x000fe2000bf05270 */
[----:B------:R-:W-:-:S03]  /*4420*/  UIADD3 UR4, UPT, UPT, UR8, -0x1, URZ ;  /* 0xffffffff08047890 */ /* 0x000fc6000fffe0ff */
[----:B------:R-:W-:-:S04]  /*4430*/  ISETP.LT.OR P0, PT, R2, 0x1, P0 ;  /* 0x000000010200780c */ /* 0x000fc80000701670 */
[----:B------:R-:W-:-:S04]  /*4440*/  ISETP.GE.OR P0, PT, R2, UR4, P0 ;  /* 0x0000000402007c0c */ /* 0x000fc80008706670 */
[----:B------:R-:W-:-:S04]  /*4450*/  ISETP.EQ.OR P0, PT, R3, RZ, P0 ;  /* 0x000000ff0300720c */ /* 0x000fc80000702670 */
[----:B------:R-:W-:-:S13]  /*4460*/  ISETP.GE.U32.OR P0, PT, R3, R52, P0 ;  /* 0x000000340300720c */ /* 0x000fda0000706470 */
[----:B------:R-:W-:Y:S05]  /*4470*/  @P0 EXIT ;  /* 0x000000000000094d */ /* 0x000fea0003800000 */
[----:B------:R-:W5:Y:S01]  /*4480*/  LDG.E.64 R2, desc[UR6][R4.64] ;  /* 0x0000000604027981 */ /* 0x000f62000c1e1b00 */
[C---:B--234-:R-:W-:Y:S01]  /*4490*/  IMAD.WIDE R50, R53.reuse, 0x8, R4 ;  /* 0x0000000835327825 */ /* 0x05cfe200078e0204 */
[----:B------:R-:W-:Y:S02]  /*44a0*/  SHF.L.U32 R0, R53, 0x2, RZ ;  /* 0x0000000235007819 */ /* 0x000fe400000006ff */
[----:B------:R-:W2:Y:S04]  /*44b0*/  LDG.E.64 R8, desc[UR6][R8.64] ;  /* 0x0000000608087981 */ /* 0x000ea8000c1e1b00 */
[----:B01----:R-:W3:Y:S04]  /*44c0*/  LDG.E.64 R48, desc[UR6][R50.64] ;  /* 0x0000000632307981 */ /* 0x003ee8000c1e1b00 */
[----:B------:R-:W4:Y:S04]  /*44d0*/  LDG.E.64 R10, desc[UR6][R10.64] ;  /* 0x000000060a0a7981 */ /* 0x000f28000c1e1b00 */
[----:B------:R-:W4:Y:S04]  /*44e0*/  LDG.E.64 R12, desc[UR6][R12.64] ;  /* 0x000000060c0c7981 */ /* 0x000f28000c1e1b00 */
[----:B------:R0:W2:Y:S04]  /*44f0*/  LDG.E.64 R50, desc[UR6][R6.64] ;  /* 0x0000000606327981 */ /* 0x0000a8000c1e1b00 */
[----:B------:R-:W4:Y:S04]  /*4500*/  LDG.E.64 R14, desc[UR6][R14.64] ;  /* 0x000000060e0e7981 */ /* 0x000f28000c1e1b00 */
        /* <DEDUP_REMOVED lines=15> */
[----:B------:R-:W4:Y:S01]  /*4600*/  LDG.E.64 R46, desc[UR6][R46.64] ;  /* 0x000000062e2e7981 */ /* 0x000f22000c1e1b00 */
[----:B-----5:R-:W-:-:S08]  /*4610*/  DADD R2, RZ, R2 ;  /* 0x00000000ff027229 */ /* 0x020fd00000000002 */
[----:B---3--:R-:W-:Y:S01]  /*4620*/  DADD R2, R2, R48 ;  /* 0x0000000002027229 */ /* 0x008fe20000000030 */
[----:B------:R-:W-:-:S05]  /*4630*/  SHF.L.U32 R49, R53, 0x1, RZ ;  /* 0x0000000135317819 */ /* 0x000fca00000006ff */
[----:B------:R-:W-:-:S06]  /*4640*/  IMAD.WIDE R48, R49, 0x8, R4 ;  /* 0x0000000831307825 */ /* 0x000fcc00078e0204 */
[----:B------:R-:W3:Y:S01]  /*4650*/  LDG.E.64 R48, desc[UR6][R48.64] ;  /* 0x0000000630307981 */ /* 0x000ee2000c1e1b00 */
[----:B0-----:R-:W-:-:S04]  /*4660*/  IMAD R7, R53, 0x15, RZ ;  /* 0x0000001535077824 */ /* 0x001fc800078e02ff */
[----:B------:R-:W-:-:S06]  /*4670*/  IMAD.WIDE R6, R7, 0x8, R4 ;  /* 0x0000000807067825 */ /* 0x000fcc00078e0204 */
[----:B------:R-:W5:Y:S01]  /*4680*/  LDG.E.64 R6, desc[UR6][R6.64] ;  /* 0x0000000606067981 */ /* 0x000f62000c1e1b00 */
[----:B---3--:R-:W-:Y:S01]  /*4690*/  DADD R2, R2, R48 ;  /* 0x0000000002027229 */ /* 0x008fe20000000030 */
[----:B------:R-:W-:-:S07]  /*46a0*/  IMAD.WIDE R48, R0, 0x8, R4 ;  /* 0x0000000800307825 */ /* 0x000fce00078e0204 */
[----:B--2---:R-:W-:Y:S01]  /*46b0*/  DADD R50, R2, R50 ;  /* 0x0000000002327229 */ /* 0x004fe20000000032 */
[----:B------:R-:W2:Y:S01]  /*46c0*/  LDG.E.64 R48, desc[UR6][R48.64] ;  /* 0x0000000630307981 */ /* 0x000ea2000c1e1b00 */
[----:B------:R-:W-:-:S05]  /*46d0*/  LEA R3, R53, R53, 0x2 ;  /* 0x0000003535037211 */ /* 0x000fca00078e10ff */
[----:B------:R-:W-:-:S06]  /*46e0*/  IMAD.WIDE R2, R3, 0x8, R4 ;  /* 0x0000000803027825 */ /* 0x000fcc00078e0204 */
[----:B------:R-:W3:Y:S01]  /*46f0*/  LDG.E.64 R2, desc[UR6][R2.64] ;  /* 0x0000000602027981 */ /* 0x000ee2000c1e1b00 */
[----:B------:R-:W-:Y:S01]  /*4700*/  MOV R0, 0x74 ;  /* 0x0000007400007802 */ /* 0x000fe20000000f00 */
[----:B--2---:R-:W-:-:S08]  /*4710*/  DADD R48, R50, R48 ;  /* 0x0000000032307229 */ /* 0x004fd00000000030 */
[----:B---3--:R-:W-:-:S08]  /*4720*/  DADD R2, R48, R2 ;  /* 0x0000000030027229 */ /* 0x008fd00000000002 */
[----:B------:R-:W-:-:S08]  /*4730*/  DADD R2, R2, R8 ;  /* 0x0000000002027229 */ /* 0x000fd00000000008 */
[----:B----4-:R-:W-:-:S08]  /*4740*/  DADD R2, R2, R10 ;  /* 0x0000000002027229 */ /* 0x010fd0000000000a */
[----:B------:R-:W-:-:S08]  /*4750*/  DADD R2, R2, R12 ;  /* 0x0000000002027229 */ /* 0x000fd0000000000c */
        /* <DEDUP_REMOVED lines=12> */
[----:B-----5:R-:W-:Y:S01]  /*4820*/  DADD R2, R2, R6 ;  /* 0x0000000002027229 */ /* 0x020fe20000000006 */
[----:B------:R-:W0:Y:S07]  /*4830*/  LDC R7, c[0x0][0x390] ;  /* 0x0000e400ff077b82 */ /* 0x000e2e0000000800 */
[----:B------:R-:W-:-:S08]  /*4840*/  DADD R2, R2, R38 ;  /* 0x0000000002027229 */ /* 0x000fd00000000026 */
[----:B------:R-:W-:-:S08]  /*4850*/  DADD R2, R2, R40 ;  /* 0x0000000002027229 */ /* 0x000fd00000000028 */
[----:B------:R-:W-:Y:S01]  /*4860*/  DADD R2, R2, R42 ;  /* 0x0000000002027229 */ /* 0x000fe2000000002a */
[----:B0-----:R-:W-:-:S07]  /*4870*/  IMAD R7, R7, UR5, RZ ;  /* 0x0000000507077c24 */ /* 0x001fce000f8e02ff */
[----:B------:R-:W-:Y:S01]  /*4880*/  DADD R2, R2, R44 ;  /* 0x0000000002027229 */ /* 0x000fe2000000002c */
[----:B------:R-:W-:Y:S02]  /*4890*/  IMAD R7, R7, UR8, RZ ;  /* 0x0000000807077c24 */ /* 0x000fe4000f8e02ff */
[----:B------:R-:W-:Y:S02]  /*48a0*/  HFMA2 R8, -RZ, RZ, 0, 0 ;  /* 0x00000000ff087431 */ /* 0x000fe400000001ff */
[----:B------:R-:W-:Y:S01]  /*48b0*/  HFMA2 R10, -RZ, RZ, 0, 0 ;  /* 0x00000000ff0a7431 */ /* 0x000fe200000001ff */
[----:B------:R-:W-:Y:S02]  /*48c0*/  MOV R6, 0x8 ;  /* 0x0000000800067802 */ /* 0x000fe40000000f00 */
[----:B------:R-:W-:Y:S01]  /*48d0*/  DADD R46, R2, R46 ;  /* 0x00000000022e7229 */ /* 0x000fe2000000002e */
[----:B------:R-:W-:Y:S01]  /*48e0*/  HFMA2 R3, -RZ, RZ, 0, 2.6702880859375e-05 ;  /* 0x000001c0ff037431 */ /* 0x000fe200000001ff */
[----:B------:R-:W-:-:S02]  /*48f0*/  MOV R2, 0x14c ;  /* 0x0000014c00027802 */ /* 0x000fc40000000f00 */
[----:B------:R-:W-:Y:S02]  /*4900*/  MOV R9, R53 ;  /* 0x0000003500097202 */ /* 0x000fe40000000f00 */
[C---:B------:R-:W-:Y:S02]  /*4910*/  LEA R11, R7.reuse, R7, 0x1 ;  /* 0x00000007070b7211 */ /* 0x040fe400078e08ff */
[----:B------:R-:W-:-:S07]  /*4920*/  SHF.L.U32 R12, R7, 0x1, RZ ;  /* 0x00000001070c7819 */ /* 0x000fce00000006ff */
.L_x_10:
[----:B0-----:R-:W0:Y:S02]  /*4930*/  LDC R13, c[0x3][R0+-0x8] ;  /* 0x00fffe00000d7b82 */ /* 0x001e240000000800 */
[----:B0-----:R-:W-:-:S13]  /*4940*/  ISETP.NE.AND P0, PT, R13, -0x1, PT ;  /* 0xffffffff0d00780c */ /* 0x001fda0003f05270 */
[----:B------:R-:W0:Y:S08]  /*4950*/  @!P0 LDC R14, c[0x3][R2+-0x8] ;  /* 0x00fffe00020e8b82 */ /* 0x000e300000000800 */
[----:B------:R-:W1:Y:S08]  /*4960*/  LDC R18, c[0x3][R0+-0x4] ;  /* 0x00ffff0000127b82 */ /* 0x000e700000000800 */
[----:B------:R-:W2:Y:S01]  /*4970*/  @!P0 LDC.64 R20, c[0x0][0x398] ;  /* 0x0000e600ff148b82 */ /* 0x000ea20000000a00 */
[----:B0-----:R-:W-:-:S04]  /*4980*/  @!P0 IMAD R15, R53, R14, RZ ;  /* 0x0000000e350f8224 */ /* 0x001fc800078e02ff */
[----:B------:R-:W-:-:S06]  /*4990*/  @!P0 IMAD.WIDE R14, R15, 0x8, R4 ;  /* 0x000000080f0e8825 */ /* 0x000fcc00078e0204 */
[----:B------:R-:W2:Y:S01]  /*49a0*/  @!P0 LDG.E.64 R14, desc[UR6][R14.64] ;  /* 0x000000060e0e8981 */ /* 0x000ea2000c1e1b00 */
[----:B------:R-:W0:Y:S01]  /*49b0*/  @!P0 LDC.64 R16, c[0x3][R3+-0x10] ;  /* 0x00fffc0003108b82 */ /* 0x000e220000000a00 */
[----:B-1----:R-:W-:-:S07]  /*49c0*/  ISETP.NE.AND P1, PT, R18, -0x1, PT ;  /* 0xffffffff1200780c */ /* 0x002fce0003f25270 */
[----:B------:R-:W1:Y:S08]  /*49d0*/  @!P0 LDC R13, c[0x3][R6+-0x8] ;  /* 0x00fffe00060d8b82 */ /* 0x000e700000000800 */
[----:B------:R-:W3:Y:S01]  /*49e0*/  @!P1 LDC R22, c[0x3][R2+-0x4] ;  /* 0x00ffff0002169b82 */ /* 0x000ee20000000800 */
[----:B0-----:R-:W-:-:S07]  /*49f0*/  @!P0 DMUL R16, R16, 6 ;  /* 0x4018000010108828 */ /* 0x001fce0000000000 */
[----:B------:R-:W0:Y:S01]  /*4a00*/  LDC R23, c[0x3][R0] ;  /* 0x00c0000000177b82 */ /* 0x000e220000000800 */
[----:B-1----:R-:W1:Y:S01]  /*4a10*/  @!P0 I2F.F64 R18, R13 ;  /* 0x0000000d00128312 */ /* 0x002e620000201c00 */
[----:B------:R-:W-:-:S06]  /*4a20*/  @!P0 DMUL R16, R46, R16 ;  /* 0x000000102e108228 */ /* 0x000fcc0000000000 */
[----:B------:R-:W4:Y:S02]  /*4a30*/  @!P1 LDC.64 R24, c[0x0][0x398] ;  /* 0x0000e600ff189b82 */ /* 0x000f240000000a00 */
[----:B-1----:R-:W-:Y:S01]  /*4a40*/  @!P0 DMUL R16, R16, R18 ;  /* 0x0000001210108228 */ /* 0x002fe20000000000 */
[----:B---3--:R-:W-:-:S04]  /*4a50*/  @!P1 IMAD R19, R53, R22, RZ ;  /* 0x0000001635139224 */ /* 0x008fc800078e02ff */
[----:B------:R-:W-:-:S03]  /*4a60*/  @!P1 IMAD.WIDE R18, R19, 0x8, R4 ;  /* 0x0000000813129825 */ /* 0x000fc600078e0204 */
[----:B--2---:R-:W-:Y:S01]  /*4a70*/  @!P0 DFMA R14, R16, R20, R14 ;  /* 0x00000014100e822b */ /* 0x004fe2000000000e */
[----:B------:R-:W-:-:S06]  /*4a80*/  @!P0 IMAD.WIDE R16, R8, 0x8, R4 ;  /* 0x0000000808108825 */ /* 0x000fcc00078e0204 */
[----:B------:R1:W-:Y:S04]  /*4a90*/  @!P0 STG.E.64 desc[UR6][R16.64], R14 ;  /* 0x0000000e10008986 */ /* 0x0003e8000c101b06 */
[----:B------:R-:W4:Y:S01]  /*4aa0*/  @!P1 LDG.E.64 R18, desc[UR6][R18.64] ;  /* 0x0000000612129981 */ /* 0x000f22000c1e1b00 */
[----:B------:R-:W2:Y:S01]  /*4ab0*/  @!P1 LDC.64 R20, c[0x3][R3+-0x8] ;  /* 0x00fffe0003149b82 */ /* 0x000ea20000000a00 */
[----:B0-----:R-:W-:-:S07]  /*4ac0*/  ISETP.NE.AND P0, PT, R23, -0x1, PT ;  /* 0xffffffff1700780c */ /* 0x001fce0003f05270 */
[----:B------:R-:W0:Y:S01]  /*4ad0*/  @!P1 LDC R22, c[0x3][R6+-0x4] ;  /* 0x00ffff0006169b82 */ /* 0x000e220000000800 */
[----:B-1----:R-:W-:-:S07]  /*4ae0*/  @!P1 IMAD.WIDE R14, R9, 0x8, R4 ;  /* 0x00000008090e9825 */ /* 0x002fce00078e0204 */
[----:B------:R-:W1:Y:S01]  /*4af0*/  @!P0 LDC R26, c[0x3][R2] ;  /* 0x00c00000021a8b82 */ /* 0x000e620000000800 */
[----:B--2---:R-:W-:Y:S01]  /*4b00*/  @!P1 DMUL R20, R20, 6 ;  /* 0x4018000014149828 */ /* 0x004fe20000000000 */
[----:B0-----:R-:W0:Y:S07]  /*4b10*/  @!P1 I2F.F64 R22, R22 ;  /* 0x0000001600169312 */ /* 0x001e2e0000201c00 */
[----:B------:R-:W-:Y:S01]  /*4b20*/  @!P1 DMUL R20, R46, R20 ;  /* 0x000000142e149228 */ /* 0x000fe20000000000 */
[----:B-1----:R-:W-:-:S04]  /*4b30*/  @!P0 IMAD R17, R53, R26, RZ ;  /* 0x0000001a35118224 */ /* 0x002fc800078e02ff */
[----:B------:R-:W-:-:S03]  /*4b40*/  @!P0 IMAD.WIDE R16, R17, 0x8, R4 ;  /* 0x0000000811108825 */ /* 0x000fc600078e0204 */
[----:B0-----:R-:W-:-:S08]  /*4b50*/  @!P1 DMUL R20, R20, R22 ;  /* 0x0000001614149228 */ /* 0x001fd00000000000 */
[----:B----4-:R-:W-:Y:S01]  /*4b60*/  @!P1 DFMA R18, R20, R24, R18 ;  /* 0x000000181412922b */ /* 0x010fe20000000012 */
[----:B------:R-:W0:Y:S06]  /*4b70*/  @!P0 LDC R23, c[0x3][R6] ;  /* 0x00c0000006178b82 */ /* 0x000e2c0000000800 */
[----:B------:R1:W-:Y:S02]  /*4b80*/  @!P1 STG.E.64 desc[UR6][R14.64], R18 ;  /* 0x000000120e009986 */ /* 0x0003e4000c101b06 */
[----:B------:R-:W2:Y:S02]  /*4b90*/  @!P0 LDC.64 R20, c[0x3][R3] ;  /* 0x00c0000003148b82 */ /* 0x000ea40000000a00 */
[----:B------:R-:W3:Y:S01]  /*4ba0*/  @!P0 LDG.E.64 R16, desc[UR6][R16.64] ;  /* 0x0000000610108981 */ /* 0x000ee2000c1e1b00 */
[----:B------:R-:W-:-:S05]  /*4bb0*/  ISETP.NE.AND P1, PT, R10, 0x18, PT ;  /* 0x000000180a00780c */ /* 0x000fca0003f25270 */
[----:B------:R-:W3:Y:S01]  /*4bc0*/  @!P0 LDC.64 R24, c[0x0][0x398] ;  /* 0x0000e600ff188b82 */ /* 0x000ee20000000a00 */
[----:B-1----:R-:W-:Y:S01]  /*4bd0*/  @!P0 IMAD.WIDE R14, R12, 0x8, R4 ;  /* 0x000000080c0e8825 */ /* 0x002fe200078e0204 */
[----:B0-----:R-:W0:Y:S01]  /*4be0*/  @!P0 I2F.F64 R22, R23 ;  /* 0x0000001700168312 */ /* 0x001e220000201c00 */
[----:B--2---:R-:W-:-:S08]  /*4bf0*/  @!P0 DMUL R20, R20, 6 ;  /* 0x4018000014148828 */ /* 0x004fd00000000000 */
[----:B------:R-:W-:-:S08]  /*4c00*/  @!P0 DMUL R20, R46, R20 ;  /* 0x000000142e148228 */ /* 0x000fd00000000000 */
[----:B0-----:R-:W-:-:S08]  /*4c10*/  @!P0 DMUL R20, R20, R22 ;  /* 0x0000001614148228 */ /* 0x001fd00000000000 */
[----:B---3--:R-:W-:-:S07]  /*4c20*/  @!P0 DFMA R20, R20, R24, R16 ;  /* 0x000000181414822b */ /* 0x008fce0000000010 */
[----:B------:R0:W-:Y:S01]  /*4c30*/  @!P0 STG.E.64 desc[UR6][R14.64], R20 ;  /* 0x000000140e008986 */ /* 0x0001e2000c101b06 */
[----:B------:R-:W-:Y:S05]  /*4c40*/  @!P1 EXIT ;  /* 0x000000000000994d */ /* 0x000fea0003800000 */
[----:B------:R-:W1:Y:S02]  /*4c50*/  LDC R13, c[0x3][R0+0x4] ;  /* 0x00c00100000d7b82 */ /* 0x000e640000000800 */
[----:B-1----:R-:W-:-:S13]  /*4c60*/  ISETP.NE.AND P0, PT, R13, -0x1, PT ;  /* 0xffffffff0d00780c */ /* 0x002fda0003f05270 */
[----:B0-----:R-:W0:Y:S08]  /*4c70*/  @!P0 LDC R14, c[0x3][R2+0x4] ;  /* 0x00c00100020e8b82 */ /* 0x001e300000000800 */
[----:B------:R-:W1:Y:S01]  /*4c80*/  @!P0 LDC.64 R20, c[0x0][0x398] ;  /* 0x0000e600ff148b82 */ /* 0x000e620000000a00 */
[----:B0-----:R-:W-:-:S04]  /*4c90*/  @!P0 IMAD R15, R53, R14, RZ ;  /* 0x0000000e350f8224 */ /* 0x001fc800078e02ff */
[----:B------:R-:W-:-:S06]  /*4ca0*/  @!P0 IMAD.WIDE R14, R15, 0x8, R4 ;  /* 0x000000080f0e8825 */ /* 0x000fcc00078e0204 */
[----:B------:R-:W1:Y:S01]  /*4cb0*/  @!P0 LDG.E.64 R14, desc[UR6][R14.64] ;  /* 0x000000060e0e8981 */ /* 0x000e62000c1e1b00 */
[----:B------:R0:W2:Y:S01]  /*4cc0*/  @!P0 LDC.64 R16, c[0x3][R3+0x8] ;  /* 0x00c0020003108b82 */ /* 0x0000a20000000a00 */
[----:B------:R-:W-:Y:S02]  /*4cd0*/  IADD3 R10, PT, PT, R10, 0x4, RZ ;  /* 0x000000040a0a7810 */ /* 0x000fe40007ffe0ff */
[C---:B------:R-:W-:Y:S02]  /*4ce0*/  LEA R12, R7.reuse, R12, 0x2 ;  /* 0x0000000c070c7211 */ /* 0x040fe400078e10ff */
[C---:B------:R-:W-:Y:S02]  /*4cf0*/  LEA R9, R7.reuse, R9, 0x2 ;  /* 0x0000000907097211 */ /* 0x040fe400078e10ff */
[----:B------:R-:W-:Y:S01]  /*4d00*/  LEA R8, R7, R8, 0x2 ;  /* 0x0000000807087211 */ /* 0x000fe200078e10ff */
[----:B------:R3:W4:Y:S01]  /*4d10*/  @!P0 LDC R13, c[0x3][R6+0x4] ;  /* 0x00c00100060d8b82 */ /* 0x0007220000000800 */
[----:B------:R-:W-:-:S02]  /*4d20*/  IADD3 R0, PT, PT, R0, 0x10, RZ ;  /* 0x0000001000007810 */ /* 0x000fc40007ffe0ff */
[----:B0-----:R-:W-:Y:S02]  /*4d30*/  IADD3 R3, PT, PT, R3, 0x20, RZ ;  /* 0x0000002003037810 */ /* 0x001fe40007ffe0ff */
[----:B------:R-:W-:Y:S02]  /*4d40*/  IADD3 R2, PT, PT, R2, 0x10, RZ ;  /* 0x0000001002027810 */ /* 0x000fe40007ffe0ff */
[----:B---3--:R-:W-:Y:S01]  /*4d50*/  IADD3 R6, PT, PT, R6, 0x10, RZ ;  /* 0x0000001006067810 */ /* 0x008fe20007ffe0ff */
[----:B--2---:R-:W-:Y:S01]  /*4d60*/  @!P0 DMUL R16, R16, 6 ;  /* 0x4018000010108828 */ /* 0x004fe20000000000 */
[----:B----4-:R-:W0:Y:S07]  /*4d70*/  @!P0 I2F.F64 R18, R13 ;  /* 0x0000000d00128312 */ /* 0x010e2e0000201c00 */
[----:B------:R-:W-:-:S08]  /*4d80*/  @!P0 DMUL R16, R46, R16 ;  /* 0x000000102e108228 */ /* 0x000fd00000000000 */
[----:B0-----:R-:W-:Y:S01]  /*4d90*/  @!P0 DMUL R16, R16, R18 ;  /* 0x0000001210108228 */ /* 0x001fe20000000000 */
[----:B------:R-:W-:Y:S01]  /*4da0*/  @!P0 IMAD.WIDE R18, R11, 0x8, R4 ;  /* 0x000000080b128825 */ /* 0x000fe200078e0204 */
[----:B------:R-:W-:-:S06]  /*4db0*/  LEA R11, R7, R11, 0x2 ;  /* 0x0000000b070b7211 */ /* 0x000fcc00078e10ff */
[----:B-1----:R-:W-:-:S07]  /*4dc0*/  @!P0 DFMA R16, R16, R20, R14 ;  /* 0x000000141010822b */ /* 0x002fce000000000e */
[----:B------:R0:W-:Y:S01]  /*4dd0*/  @!P0 STG.E.64 desc[UR6][R18.64], R16 ;  /* 0x0000001012008986 */ /* 0x0001e2000c101b06 */
[----:B------:R-:W-:Y:S05]  /*4de0*/  BRA `(.L_x_10) ;  /* 0xfffffff800d07947 */ /* 0x000fea000383ffff */
.L_x_11:
[----:B------:R-:W-:-:S00]  /*4df0*/  BRA `(.L_x_11) ;  /* 0xfffffffc00fc7947 */ /* 0x000fc0000383ffff */
[----:B------:R-:W-:-:S00]  /*4e00*/  NOP ;  /* 0x0000000000007918 */ /* 0x000fc00000000000 */
[----:B------:R-:W-:-:S00]  /*4e10*/  NOP ;  /* 0x0000000000007918 */ /* 0x000fc00000000000 */
[----:B------:R-:W-:-:S00]  /*4e20*/  NOP ;  /* 0x0000000000007918 */ /* 0x000fc00000000000 */
[----:B------:R-:W-:-:S00]  /*4e30*/  NOP ;  /* 0x0000000000007918 */ /* 0x000fc00000000000 */
[----:B------:R-:W-:-:S00]  /*4e40*/  NOP ;  /* 0x0000000000007918 */ /* 0x000fc00000000000 */
[----:B------:R-:W-:-:S00]  /*4e50*/  NOP ;  /* 0x0000000000007918 */ /* 0x000fc00000000000 */
[----:B------:R-:W-:-:S00]  /*4e60*/  NOP ;  /* 0x0000000000007918 */ /* 0x000fc00000000000 */
[----:B------:R-:W-:-:S00]  /*4e70*/  NOP ;  /* 0x0000000000007918 */ /* 0x000fc00000000000 */
.L_x_27:


//--------------------- .text._Z14lbm_kernel_soaPKdPdiiid --------------------------
	.section	.text._Z14lbm_kernel_soaPKdPdiiid,"ax",@progbits
	.align	128
        .global         _Z14lbm_kernel_soaPKdPdiiid
        .type           _Z14lbm_kernel_soaPKdPdiiid,@function
        .size           _Z14lbm_kernel_soaPKdPdiiid,(.L_x_26 - _Z14lbm_kernel_soaPKdPdiiid)
        .other          _Z14lbm_kernel_soaPKdPdiiid,@"STO_CUDA_ENTRY STV_DEFAULT"
_Z14lbm_kernel_soaPKdPdiiid:
.text._Z14lbm_kernel_soaPKdPdiiid:
        /* <DEDUP_REMOVED lines=19> */
[----:B------:R-:W0:Y:S01]  /*0130*/  LDCU UR20, c[0x3][URZ] ;  /* 0x00c00000ff1477ac */ /* 0x000e220008000800 */
[----:B------:R-:W-:Y:S01]  /*0140*/  LOP3.LUT R66, R66, 0xffdfffff, RZ, 0xc0, !PT ;  /* 0xffdfffff42427812 */ /* 0x000fe200078ec0ff */
[----:B------:R-:W1:Y:S01]  /*0150*/  LDCU UR19, c[0x3][0x6c] ;  /* 0x00c00d80ff1377ac */ /* 0x000e620008000800 */
[----:B------:R-:W2:Y:S01]  /*0160*/  LDCU UR18, c[0x3][0xd8] ;  /* 0x00c01b00ff1277ac */ /* 0x000ea20008000800 */
[----:B------:R-:W3:Y:S01]  /*0170*/  LDCU UR17, c[0x3][0x4] ;  /* 0x00c00080ff1177ac */ /* 0x000ee20008000800 */
[----:B------:R-:W4:Y:S01]  /*0180*/  LDCU UR16, c[0x3][0x70] ;  /* 0x00c00e00ff1077ac */ /* 0x000f220008000800 */
[----:B0-----:R-:W-:Y:S01]  /*0190*/  VIADD R38, R113, -UR20 ;  /* 0x8000001471267c36 */ /* 0x001fe20008000000 */
[----:B------:R-:W0:Y:S01]  /*01a0*/  LDCU UR15, c[0x3][0xdc] ;  /* 0x00c01b80ff0f77ac */ /* 0x000e220008000800 */
[----:B-1----:R-:W-:-:S03]  /*01b0*/  VIADD R10, R0, -UR19 ;  /* 0x80000013000a7c36 */ /* 0x002fc60008000000 */
[----:B------:R-:W-:Y:S01]  /*01c0*/  ISETP.GE.AND P3, PT, R38, UR40, PT ;  /* 0x0000002826007c0c */ /* 0x000fe2000bf66270 */
[----:B------:R-:W1:Y:S01]  /*01d0*/  LDCU UR14, c[0x3][0x8] ;  /* 0x00c00100ff0e77ac */ /* 0x000e620008000800 */
[----:B--2---:R-:W-:Y:S01]  /*01e0*/  VIADD R11, R43, -UR18 ;  /* 0x800000122b0b7c36 */ /* 0x004fe20008000000 */
[----:B------:R-:W-:Y:S01]  /*01f0*/  ISETP.GE.AND P4, PT, R10, UR41, PT ;  /* 0x000000290a007c0c */ /* 0x000fe2000bf86270 */
[----:B------:R-:W2:Y:S01]  /*0200*/  LDCU UR13, c[0x3][0x74] ;  /* 0x00c00e80ff0d77ac */ /* 0x000ea20008000800 */
[----:B------:R-:W-:Y:S01]  /*0210*/  ISETP.GT.AND P3, PT, R38, -0x1, !P3 ;  /* 0xffffffff2600780c */ /* 0x000fe20005f64270 */
[----:B---3--:R-:W-:Y:S01]  /*0220*/  VIADD R51, R113, -UR17 ;  /* 0x8000001171337c36 */ /* 0x008fe20008000000 */
[CC--:B------:R-:W-:Y:S01]  /*0230*/  ISETP.GE.AND P6, PT, R11.reuse, R42.reuse, PT ;  /* 0x0000002a0b00720c */ /* 0x0c0fe20003fc6270 */
[----:B------:R-:W3:Y:S01]  /*0240*/  LDCU UR12, c[0x3][0xe0] ;  /* 0x00c01c00ff0c77ac */ /* 0x000ee20008000800 */
[----:B------:R-:W-:Y:S01]  /*0250*/  ISETP.GT.AND P4, PT, R10, -0x1, !P4 ;  /* 0xffffffff0a00780c */ /* 0x000fe20006784270 */
[----:B----4-:R-:W-:Y:S01]  /*0260*/  VIADD R50, R0, -UR16 ;  /* 0x8000001000327c36 */ /* 0x010fe20008000000 */
[----:B------:R-:W-:Y:S01]  /*0270*/  ISETP.GT.AND P6, PT, R11, -0x1, !P6 ;  /* 0xffffffff0b00780c */ /* 0x000fe200077c4270 */
[----:B------:R-:W4:Y:S01]  /*0280*/  LDCU UR11, c[0x3][0xc] ;  /* 0x00c00180ff0b77ac */ /* 0x000f220008000800 */
[----:B------:R-:W-:Y:S01]  /*0290*/  ISETP.GE.AND P0, PT, R51, UR40, PT ;  /* 0x0000002833007c0c */ /* 0x000fe2000bf06270 */
[----:B0-----:R-:W-:Y:S01]  /*02a0*/  VIADD R53, R43, -UR15 ;  /* 0x8000000f2b357c36 */ /* 0x001fe20008000000 */
[----:B------:R-:W-:Y:S01]  /*02b0*/  ISETP.GE.AND P1, PT, R50, UR41, PT ;  /* 0x0000002932007c0c */ /* 0x000fe2000bf26270 */
[----:B------:R-:W0:Y:S01]  /*02c0*/  LDCU UR10, c[0x3][0x78] ;  /* 0x00c00f00ff0a77ac */ /* 0x000e220008000800 */
[----:B------:R-:W-:Y:S01]  /*02d0*/  PLOP3.LUT P6, PT, P6, P3, P4, 0x80, 0x0 ;  /* 0x000000000000781c */ /* 0x000fe200037c7040 */
[----:B-1----:R-:W-:Y:S01]  /*02e0*/  VIADD R69, R113, -UR14 ;  /* 0x8000000e71457c36 */ /* 0x002fe20008000000 */
[-C--:B------:R-:W-:Y:S01]  /*02f0*/  ISETP.GE.AND P5, PT, R53, R42.reuse, PT ;  /* 0x0000002a3500720c */ /* 0x080fe20003fa6270 */
[----:B------:R-:W1:Y:S01]  /*0300*/  LDCU UR9, c[0x3][0xe4] ;  /* 0x00c01c80ff0977ac */ /* 0x000e620008000800 */
[----:B------:R-:W-:Y:S01]  /*0310*/  ISETP.GT.AND P0, PT, R51, -0x1, !P0 ;  /* 0xffffffff3300780c */ /* 0x000fe20004704270 */
[----:B--2---:R-:W-:Y:S01]  /*0320*/  VIADD R52, R0, -UR13 ;  /* 0x8000000d00347c36 */ /* 0x004fe20008000000 */
[----:B------:R-:W-:Y:S01]  /*0330*/  ISETP.GT.AND P1, PT, R50, -0x1, !P1 ;  /* 0xffffffff3200780c */ /* 0x000fe20004f24270 */
[----:B------:R-:W2:Y:S01]  /*0340*/  LDCU UR76, c[0x3][0x10] ;  /* 0x00c00200ff4c77ac */ /* 0x000ea20008000800 */
[----:B------:R-:W-:Y:S01]  /*0350*/  ISETP.GT.AND P5, PT, R53, -0x1, !P5 ;  /* 0xffffffff3500780c */ /* 0x000fe20006fa4270 */
[----:B---3--:R-:W-:Y:S01]  /*0360*/  VIADD R71, R43, -UR12 ;  /* 0x8000000c2b477c36 */ /* 0x008fe20008000000 */
[----:B------:R-:W-:Y:S01]  /*0370*/  ISETP.GE.AND P2, PT, R69, UR40, PT ;  /* 0x0000002845007c0c */ /* 0x000fe2000bf46270 */
[----:B------:R-:W3:Y:S01]  /*0380*/  LDCU UR4, c[0x3][0x7c] ;  /* 0x00c00f80ff0477ac */ /* 0x000ee20008000800 */
[----:B------:R-:W-:Y:S01]  /*0390*/  ISETP.GE.AND P3, PT, R52, UR41, PT ;  /* 0x0000002934007c0c */ /* 0x000fe2000bf66270 */
[----:B----4-:R-:W-:Y:S01]  /*03a0*/  VIADD R101, R113, -UR11 ;  /* 0x8000000b71657c36 */ /* 0x010fe20008000000 */
[----:B------:R-:W-:Y:S01]  /*03b0*/  ISETP.GE.AND P4, PT, R71, R42, PT ;  /* 0x0000002a4700720c */ /* 0x000fe20003f86270 */
[----:B------:R-:W4:Y:S01]  /*03c0*/  LDCU UR5, c[0x3][0xe8] ;  /* 0x00c01d00ff0577ac */ /* 0x000f220008000800 */
[----:B------:R-:W-:Y:S01]  /*03d0*/  PLOP3.LUT P5, PT, P5, P0, P1, 0x80, 0x0 ;  /* 0x000000000000781c */ /* 0x000fe20002fa1010 */
[----:B0-----:R-:W-:Y:S01]  /*03e0*/  VIADD R56, R0, -UR10 ;  /* 0x8000000a00387c36 */ /* 0x001fe20008000000 */
[----:B------:R-:W-:Y:S01]  /*03f0*/  ISETP.GT.AND P2, PT, R69, -0x1, !P2 ;  /* 0xffffffff4500780c */ /* 0x000fe20005744270 */
[----:B------:R-:W0:Y:S01]  /*0400*/  LDCU UR6, c[0x3][0x14] ;  /* 0x00c00280ff0677ac */ /* 0x000e220008000800 */
[----:B------:R-:W-:Y:S01]  /*0410*/  ISETP.GT.AND P3, PT, R52, -0x1, !P3 ;  /* 0xffffffff3400780c */ /* 0x000fe20005f64270 */
[----:B-1----:R-:W-:Y:S01]  /*0420*/  VIADD R103, R43, -UR9 ;  /* 0x800000092b677c36 */ /* 0x002fe20008000000 */
[----:B------:R-:W-:Y:S01]  /*0430*/  ISETP.GT.AND P4, PT, R71, -0x1, !P4 ;  /* 0xffffffff4700780c */ /* 0x000fe20006784270 */
[----:B------:R-:W1:Y:S01]  /*0440*/  LDCU UR7, c[0x3][0x80] ;  /* 0x00c01000ff0777ac */ /* 0x000e620008000800 */
[----:B------:R-:W-:Y:S01]  /*0450*/  @P6 LOP3.LUT R66, R66, 0x200000, RZ, 0xfc, !PT ;  /* 0x0020000042426812 */ /* 0x000fe200078efcff */
[----:B--2---:R-:W-:Y:S01]  /*0460*/  VIADD R105, R113, -UR76 ;  /* 0x8000004c71697c36 */ /* 0x004fe20008000000 */
[----:B------:R-:W-:Y:S01]  /*0470*/  PLOP3.LUT P2, PT, P4, P2, P3, 0x80, 0x0 ;  /* 0x000000000000781c */ /* 0x000fe20002745030 */
[----:B------:R-:W2:Y:S01]  /*0480*/  LDCU UR8, c[0x3][0xec] ;  /* 0x00c01d80ff0877ac */ /* 0x000ea20008000800 */
[----:B------:R-:W-:Y:S01]  /*0490*/  LOP3.LUT R66, R66, 0xffefffff, RZ, 0xc0, !PT ;  /* 0xffefffff42427812 */ /* 0x000fe200078ec0ff */
[----:B---3--:R-:W-:Y:S01]  /*04a0*/  VIADD R68, R0, -UR4 ;  /* 0x8000000400447c36 */ /* 0x008fe20008000000 */
[----:B------:R-:W-:Y:S01]  /*04b0*/  ISETP.GE.AND P0, PT, R101, UR40, PT ;  /* 0x0000002865007c0c */ /* 0x000fe2000bf06270 */
[----:B------:R-:W3:Y:S01]  /*04c0*/  LDCU UR9, c[0x3][0x18] ;  /* 0x00c00300ff0977ac */ /* 0x000ee20008000800 */
[----:B------:R-:W-:-:S02]  /*04d0*/  @P5 LOP3.LUT R66, R66, 0x100000, RZ, 0xfc, !PT ;  /* 0x0010000042425812 */ /* 0x000fc400078efcff */
[----:B------:R-:W-:Y:S01]  /*04e0*/  ISETP.GE.AND P1, PT, R56, UR41, PT ;  /* 0x0000002938007c0c */ /* 0x000fe2000bf26270 */
[----:B------:R-:W5:Y:S01]  /*04f0*/  LDCU UR10, c[0x3][0x84] ;  /* 0x00c01080ff0a77ac */ /* 0x000f620008000800 */
[----:B------:R-:W-:Y:S01]  /*0500*/  LOP3.LUT R66, R66, 0xfff7ffff, RZ, 0xc0, !PT ;  /* 0xfff7ffff42427812 */ /* 0x000fe200078ec0ff */
[----:B0-----:R-:W-:Y:S01]  /*0510*/  VIADD R109, R113, -UR6 ;  /* 0x80000006716d7c36 */ /* 0x001fe20008000000 */
[-C--:B------:R-:W-:Y:S01]  /*0520*/  ISETP.GE.AND P3, PT, R103, R42.reuse, PT ;  /* 0x0000002a6700720c */ /* 0x080fe20003f66270 */
[----:B------:R-:W0:Y:S01]  /*0530*/  LDCU UR11, c[0x3][0xf0] ;  /* 0x00c01e00ff0b77ac */ /* 0x000e220008000800 */
[----:B------:R-:W-:Y:S01]  /*0540*/  @P2 LOP3.LUT R66, R66, 0x80000, RZ, 0xfc, !PT ;  /* 0x0008000042422812 */ /* 0x000fe200078efcff */
[----:B-1----:R-:W-:Y:S01]  /*0550*/  VIADD R72, R0, -UR7 ;  /* 0x8000000700487c36 */ /* 0x002fe20008000000 */
[----:B------:R-:W-:Y:S01]  /*0560*/  ISETP.GT.AND P2, PT, R101, -0x1, !P0 ;  /* 0xffffffff6500780c */ /* 0x000fe20004744270 */
[----:B------:R-:W1:Y:S01]  /*0570*/  LDCU UR12, c[0x3][0x1c] ;  /* 0x00c00380ff0c77ac */ /* 0x000e620008000800 */
[----:B------:R-:W-:Y:S01]  /*0580*/  ISETP.GT.AND P1, PT, R56, -0x1, !P1 ;  /* 0xffffffff3800780c */ /* 0x000fe20004f24270 */
[----:B--2---:R-:W-:Y:S01]  /*0590*/  VIADD R111, R43, -UR8 ;  /* 0x800000082b6f7c36 */ /* 0x004fe20008000000 */
[----:B------:R-:W-:Y:S01]  /*05a0*/  ISETP.GT.AND P3, PT, R103, -0x1, !P3 ;  /* 0xffffffff6700780c */ /* 0x000fe20005f64270 */
[----:B------:R-:W2:Y:S01]  /*05b0*/  LDCU UR13, c[0x3][0x88] ;  /* 0x00c01100ff0d77ac */ /* 0x000ea20008000800 */
[----:B----4-:R-:W-:Y:S01]  /*05c0*/  IADD3 R107, PT, PT, R43, -UR5, RZ ;  /* 0x800000052b6b7c10 */ /* 0x010fe2000fffe0ff */
[----:B---3--:R-:W-:Y:S01]  /*05d0*/  VIADD R115, R113, -UR9 ;  /* 0x8000000971737c36 */ /* 0x008fe20008000000 */
[----:B------:R-:W-:Y:S01]  /*05e0*/  PLOP3.LUT P3, PT, P3, P2, P1, 0x80, 0x0 ;  /* 0x000000000000781c */ /* 0x000fe20001f65010 */
[----:B------:R-:W3:Y:S01]  /*05f0*/  LDCU UR14, c[0x3][0xf4] ;  /* 0x00c01e80ff0e77ac */ /* 0x000ee20008000800 */
[----:B------:R-:W-:Y:S01]  /*0600*/  ISETP.GE.AND P0, PT, R105, UR40, PT ;  /* 0x0000002869007c0c */ /* 0x000fe2000bf06270 */
[----:B-----5:R-:W-:Y:S01]  /*0610*/  VIADD R76, R0, -UR10 ;  /* 0x8000000a004c7c36 */ /* 0x020fe20008000000 */
[C---:B------:R-:W-:Y:S01]  /*0620*/  ISETP.GE.AND P2, PT, R68.reuse, UR41, PT ;  /* 0x0000002944007c0c */ /* 0x040fe2000bf46270 */
[----:B------:R-:W4:Y:S01]  /*0630*/  LDCU UR15, c[0x3][0x20] ;  /* 0x00c00400ff0f77ac */ /* 0x000f220008000800 */
[-C--:B------:R-:W-:Y:S01]  /*0640*/  ISETP.GE.AND P1, PT, R107, R42.reuse, PT ;  /* 0x0000002a6b00720c */ /* 0x080fe20003f26270 */
[----:B0-----:R-:W-:Y:S01]  /*0650*/  VIADD R117, R43, -UR11 ;  /* 0x8000000b2b757c36 */ /* 0x001fe20008000000 */
[----:B------:R-:W-:Y:S01]  /*0660*/  ISETP.GT.AND P0, PT, R105, -0x1, !P0 ;  /* 0xffffffff6900780c */ /* 0x000fe20004704270 */
[----:B------:R-:W0:Y:S01]  /*0670*/  LDCU UR16, c[0x3][0x8c] ;  /* 0x00c01180ff1077ac */ /* 0x000e220008000800 */
[----:B------:R-:W-:Y:S01]  /*0680*/  ISETP.GT.AND P2, PT, R68, -0x1, !P2 ;  /* 0xffffffff4400780c */ /* 0x000fe20005744270 */
[----:B-1----:R-:W-:Y:S01]  /*0690*/  VIADD R97, R113, -UR12 ;  /* 0x8000000c71617c36 */ /* 0x002fe20008000000 */
[----:B------:R-:W-:Y:S01]  /*06a0*/  ISETP.GT.AND P1, PT, R107, -0x1, !P1 ;  /* 0xffffffff6b00780c */ /* 0x000fe20004f24270 */
[----:B------:R-:W1:Y:S01]  /*06b0*/  LDCU UR17, c[0x3][0xf8] ;  /* 0x00c01f00ff1177ac */ /* 0x000e620008000800 */
[----:B------:R-:W-:Y:S01]  /*06c0*/  LOP3.LUT R66, R66, 0xfffbffff, RZ, 0xc0, !PT ;  /* 0xfffbffff42427812 */ /* 0x000fe200078ec0ff */
[----:B--2---:R-:W-:Y:S01]  /*06d0*/  VIADD R48, R0, -UR13 ;  /* 0x8000000d00307c36 */ /* 0x004fe20008000000 */
[----:B------:R-:W-:Y:S01]  /*06e0*/  PLOP3.LUT P0, PT, P1, P0, P2, 0x80, 0x0 ;  /* 0x000000000000781c */ /* 0x000fe20000f01020 */
[----:B------:R-:W2:Y:S01]  /*06f0*/  LDCU UR18, c[0x3][0x24] ;  /* 0x00c00480ff1277ac */ /* 0x000ea20008000800 */
[----:B------:R-:W-:Y:S01]  /*0700*/  @P3 LOP3.LUT R66, R66, 0x40000, RZ, 0xfc, !PT ;  /* 0x0004000042423812 */ /* 0x000fe200078efcff */
[----:B---3--:R-:W-:Y:S01]  /*0710*/  VIADD R99, R43, -UR14 ;  /* 0x8000000e2b637c36 */ /* 0x008fe20008000000 */
[----:B------:R-:W-:Y:S01]  /*0720*/  ISETP.GE.AND P1, PT, R109, UR40, PT ;  /* 0x000000286d007c0c */ /* 0x000fe2000bf26270 */
[----:B------:R-:W3:Y:S01]  /*0730*/  LDCU UR20, c[0x3][0xfc] ;  /* 0x00c01f80ff1477ac */ /* 0x000ee20008000800 */
[----:B------:R-:W-:Y:S01]  /*0740*/  LOP3.LUT R66, R66, 0xfffdffff, RZ, 0xc0, !PT ;  /* 0xfffdffff42427812 */ /* 0x000fe200078ec0ff */
[----:B----4-:R-:W-:Y:S01]  /*0750*/  VIADD R93, R113, -UR15 ;  /* 0x8000000f715d7c36 */ /* 0x010fe20008000000 */
[----:B------:R-:W-:Y:S01]  /*0760*/  ISETP.GE.AND P2, PT, R72, UR41, PT ;  /* 0x0000002948007c0c */ /* 0x000fe2000bf46270 */
[----:B------:R-:W4:Y:S01]  /*0770*/  LDCU UR19, c[0x3][0x90] ;  /* 0x00c01200ff1377ac */ /* 0x000f220008000800 */
[----:B------:R-:W-:Y:S01]  /*0780*/  ISETP.GT.AND P1, PT, R109, -0x1, !P1 ;  /* 0xffffffff6d00780c */ /* 0x000fe20004f24270 */
[----:B0-----:R-:W-:Y:S01]  /*0790*/  VIADD R46, R0, -UR16 ;  /* 0x80000010002e7c36 */ /* 0x001fe20008000000 */
[----:B------:R-:W-:Y:S01]  /*07a0*/  ISETP.GT.AND P2, PT, R72, -0x1, !P2 ;  /* 0xffffffff4800780c */ /* 0x000fe20005744270 */
[----:B------:R-:W0:Y:S01]  /*07b0*/  LDCU UR21, c[0x3][0x28] ;  /* 0x00c00500ff1577ac */ /* 0x000e220008000800 */
[----:B------:R-:W-:Y:S01]  /*07c0*/  @P0 LOP3.LUT R66, R66, 0x20000, RZ, 0xfc, !PT ;  /* 0x0002000042420812 */ /* 0x000fe200078efcff */
[----:B-1----:R-:W-:Y:S01]  /*07d0*/  VIADD R95, R43, -UR17 ;  /* 0x800000112b5f7c36 */ /* 0x002fe20008000000 */
[----:B------:R-:W-:Y:S01]  /*07e0*/  ISETP.GE.AND P0, PT, R111, R42, PT ;  /* 0x0000002a6f00720c */ /* 0x000fe20003f06270 */
[----:B------:R-:W1:Y:S01]  /*07f0*/  LDCU UR22, c[0x3][0x94] ;  /* 0x00c01280ff1677ac */ /* 0x000e620008000800 */
[----:B------:R-:W-:Y:S01]  /*0800*/  LOP3.LUT R66, R66, 0xfffeffff, RZ, 0xc0, !PT ;  /* 0xfffeffff42427812 */ /* 0x000fe200078ec0ff */
[----:B--2---:R-:W-:Y:S01]  /*0810*/  VIADD R89, R113, -UR18 ;  /* 0x8000001271597c36 */ /* 0x004fe20008000000 */
[----:B------:R-:W-:Y:S01]  /*0820*/  ISETP.GT.AND P0, PT, R111, -0x1, !P0 ;  /* 0xffffffff6f00780c */ /* 0x000fe20004704270 */
[----:B------:R-:W2:Y:S01]  /*0830*/  LDCU UR23, c[0x3][0x100] ;  /* 0x00c02000ff1777ac */ /* 0x000ea20008000800 */
[----:B---3--:R-:W-:-:S02]  /*0840*/  VIADD R91, R43, -UR20 ;  /* 0x800000142b5b7c36 */ /* 0x008fc40008000000 */
[----:B------:R-:W-:Y:S01]  /*0850*/  PLOP3.LUT P0, PT, P0, P1, P2, 0x80, 0x0 ;  /* 0x000000000000781c */ /* 0x000fe20000703020 */
[----:B------:R-:W3:Y:S01]  /*0860*/  LDCU UR24, c[0x3][0x2c] ;  /* 0x00c00580ff1877ac */ /* 0x000ee20008000800 */
[C---:B------:R-:W-:Y:S02]  /*0870*/  ISETP.GE.AND P1, PT, R76.reuse, UR41, PT ;  /* 0x000000294c007c0c */ /* 0x040fe4000bf26270 */
[----:B------:R-:W-:Y:S01]  /*0880*/  ISETP.GE.AND P2, PT, R117, R42, PT ;  /* 0x0000002a7500720c */ /* 0x000fe20003f46270 */
[----:B------:R-:W5:Y:S01]  /*0890*/  LDCU UR25, c[0x3][0x98] ;  /* 0x00c01300ff1977ac */ /* 0x000f620008000800 */
[----:B------:R-:W-:Y:S01]  /*08a0*/  ISETP.GT.AND P1, PT, R76, -0x1, !P1 ;  /* 0xffffffff4c00780c */ /* 0x000fe20004f24270 */
[----:B0-----:R-:W-:Y:S01]  /*08b0*/  VIADD R25, R113, -UR21 ;  /* 0x8000001571197c36 */ /* 0x001fe20008000000 */
[----:B------:R-:W-:Y:S01]  /*08c0*/  ISETP.GT.AND P2, PT, R117, -0x1, !P2 ;  /* 0xffffffff7500780c */ /* 0x000fe20005744270 */
[----:B------:R-:W0:Y:S01]  /*08d0*/  LDCU UR26, c[0x3][0x104] ;  /* 0x00c02080ff1a77ac */ /* 0x000e220008000800 */
[C---:B----4-:R-:W-:Y:S01]  /*08e0*/  IADD3 R40, PT, PT, R0.reuse, -UR19, RZ ;  /* 0x8000001300287c10 */ /* 0x050fe2000fffe0ff */
[----:B-1----:R-:W-:-:S02]  /*08f0*/  VIADD R24, R0, -UR22 ;  /* 0x8000001600187c36 */ /* 0x002fc40008000000 */
[----:B------:R-:W-:Y:S01]  /*0900*/  @P0 LOP3.LUT R66, R66, 0x10000, RZ, 0xfc, !PT ;  /* 0x0001000042420812 */ /* 0x000fe200078efcff */
[----:B------:R-:W1:Y:S01]  /*0910*/  LDCU UR27, c[0x3][0x30] ;  /* 0x00c00600ff1b77ac */ /* 0x000e620008000800 */
[----:B------:R-:W-:Y:S01]  /*0920*/  ISETP.GE.AND P0, PT, R115, UR40, PT ;  /* 0x0000002873007c0c */ /* 0x000fe2000bf06270 */
[----:B--2---:R-:W-:Y:S01]  /*0930*/  VIADD R87, R43, -UR23 ;  /* 0x800000172b577c36 */ /* 0x004fe20008000000 */
[----:B------:R-:W-:Y:S01]  /*0940*/  LOP3.LUT R66, R66, 0xffff7fff, RZ, 0xc0, !PT ;  /* 0xffff7fff42427812 */ /* 0x000fe200078ec0ff */
[----:B------:R-:W2:Y:S01]  /*0950*/  LDCU UR28, c[0x3][0x9c] ;  /* 0x00c01380ff1c77ac */ /* 0x000ea20008000800 */
[----:B------:R-:W-:Y:S01]  /*0960*/  ISETP.GT.AND P0, PT, R115, -0x1, !P0 ;  /* 0xffffffff7300780c */ /* 0x000fe20004704270 */
[----:B---3--:R-:W-:Y:S01]  /*0970*/  VIADD R49, R113, -UR24 ;  /* 0x8000001871317c36 */ /* 0x008fe20008000000 */
[----:B------:R-:W3:Y:S02]  /*0980*/  LDCU UR29, c[0x3][0x108] ;  /* 0x00c02100ff1d77ac */ /* 0x000ee40008000800 */
[----:B------:R-:W-:Y:S01]  /*0990*/  PLOP3.LUT P0, PT, P2, P0, P1, 0x80, 0x0 ;  /* 0x000000000000781c */ /* 0x000fe20001701010 */
[----:B-----5:R-:W-:Y:S01]  /*09a0*/  VIADD R36, R0, -UR25 ;  /* 0x8000001900247c36 */ /* 0x020fe20008000000 */
[C---:B------:R-:W-:Y:S01]  /*09b0*/  ISETP.GE.AND P1, PT, R48.reuse, UR41, PT ;  /* 0x0000002930007c0c */ /* 0x040fe2000bf26270 */
[----:B------:R-:W4:Y:S01]  /*09c0*/  LDCU UR30, c[0x3][0x34] ;  /* 0x00c00680ff1e77ac */ /* 0x000f220008000800 */
[----:B------:R-:W-:Y:S01]  /*09d0*/  ISETP.GE.AND P2, PT, R99, R42, PT ;  /* 0x0000002a6300720c */ /* 0x000fe20003f46270 */
[----:B0-----:R-:W-:Y:S01]  /*09e0*/  VIADD R85, R43, -UR26 ;  /* 0x8000001a2b557c36 */ /* 0x001fe20008000000 */
[----:B------:R-:W-:Y:S01]  /*09f0*/  ISETP.GT.AND P1, PT, R48, -0x1, !P1 ;  /* 0xffffffff3000780c */ /* 0x000fe20004f24270 */
[----:B------:R-:W0:Y:S01]  /*0a00*/  LDCU UR31, c[0x3][0xa0] ;  /* 0x00c01400ff1f77ac */ /* 0x000e220008000800 */
[----:B------:R-:W-:Y:S01]  /*0a10*/  ISETP.GT.AND P2, PT, R99, -0x1, !P2 ;  /* 0xffffffff6300780c */ /* 0x000fe20005744270 */
[----:B-1----:R-:W-:Y:S01]  /*0a20*/  VIADD R37, R113, -UR27 ;  /* 0x8000001b71257c36 */ /* 0x002fe20008000000 */
[----:B------:R-:W1:Y:S03]  /*0a30*/  LDCU UR32, c[0x3][0x10c] ;  /* 0x00c02180ff2077ac */ /* 0x000e660008000800 */
[----:B------:R-:W-:Y:S01]  /*0a40*/  @P0 LOP3.LUT R66, R66, 0x8000, RZ, 0xfc, !PT ;  /* 0x0000800042420812 */ /* 0x000fe200078efcff */
[----:B--2---:R-:W-:Y:S01]  /*0a50*/  VIADD R34, R0, -UR28 ;  /* 0x8000001c00227c36 */ /* 0x004fe20008000000 */
[----:B------:R-:W-:Y:S01]  /*0a60*/  ISETP.GE.AND P0, PT, R97, UR40, PT ;  /* 0x0000002861007c0c */ /* 0x000fe2000bf06270 */
[----:B------:R-:W2:Y:S01]  /*0a70*/  LDCU UR34, c[0x3][0xa4] ;  /* 0x00c01480ff2277ac */ /* 0x000ea20008000800 */
[----:B------:R-:W-:Y:S01]  /*0a80*/  LOP3.LUT R66, R66, 0xffffbfff, RZ, 0xc0, !PT ;  /* 0xffffbfff42427812 */ /* 0x000fe200078ec0ff */
[----:B---3--:R-:W-:Y:S01]  /*0a90*/  VIADD R83, R43, -UR29 ;  /* 0x8000001d2b537c36 */ /* 0x008fe20008000000 */
[----:B------:R-:W-:Y:S01]  /*0aa0*/  ISETP.GT.AND P0, PT, R97, -0x1, !P0 ;  /* 0xffffffff6100780c */ /* 0x000fe20004704270 */
[----:B------:R-:W3:Y:S01]  /*0ab0*/  LDCU UR35, c[0x3][0x110] ;  /* 0x00c02200ff2377ac */ /* 0x000ee20008000800 */
[----:B----4-:R-:W-:-:S02]  /*0ac0*/  VIADD R57, R113, -UR30 ;  /* 0x8000001e71397c36 */ /* 0x010fc40008000000 */
[----:B------:R-:W-:Y:S01]  /*0ad0*/  PLOP3.LUT P0, PT, P2, P0, P1, 0x80, 0x0 ;  /* 0x000000000000781c */ /* 0x000fe20001701010 */
[----:B------:R-:W4:Y:S01]  /*0ae0*/  LDCU UR33, c[0x3][0x38] ;  /* 0x00c00700ff2177ac */ /* 0x000f220008000800 */
[----:B------:R-:W-:Y:S01]  /*0af0*/  ISETP.GE.AND P1, PT, R46, UR41, PT ;  /* 0x000000292e007c0c */ /* 0x000fe2000bf26270 */
[----:B0-----:R-:W-:Y:S01]  /*0b00*/  VIADD R32, R0, -UR31 ;  /* 0x8000001f00207c36 */ /* 0x001fe20008000000 */
[----:B------:R-:W-:Y:S01]  /*0b10*/  ISETP.GE.AND P2, PT, R95, R42, PT ;  /* 0x0000002a5f00720c */ /* 0x000fe20003f46270 */
[----:B------:R-:W0:Y:S01]  /*0b20*/  LDCU UR36, c[0x3][0x3c] ;  /* 0x00c00780ff2477ac */ /* 0x000e220008000800 */
[----:B------:R-:W-:Y:S01]  /*0b30*/  ISETP.GT.AND P1, PT, R46, -0x1, !P1 ;  /* 0xffffffff2e00780c */ /* 0x000fe20004f24270 */
[----:B-1----:R-:W-:Y:S01]  /*0b40*/  VIADD R81, R43, -UR32 ;  /* 0x800000202b517c36 */ /* 0x002fe20008000000 */
[----:B------:R-:W-:Y:S01]  /*0b50*/  ISETP.GT.AND P2, PT, R95, -0x1, !P2 ;  /* 0xffffffff5f00780c */ /* 0x000fe20005744270 */
[----:B------:R-:W1:Y:S01]  /*0b60*/  LDCU UR37, c[0x3][0xa8] ;  /* 0x00c01500ff2577ac */ /* 0x000e620008000800 */
[----:B--2---:R-:W-:-:S03]  /*0b70*/  VIADD R26, R0, -UR34 ;  /* 0x80000022001a7c36 */ /* 0x004fc60008000000 */
[----:B------:R-:W-:Y:S01]  /*0b80*/  @P0 LOP3.LUT R66, R66, 0x4000, RZ, 0xfc, !PT ;  /* 0x0000400042420812 */ /* 0x000fe200078efcff */
[----:B------:R-:W2:Y:S01]  /*0b90*/  LDCU UR38, c[0x3][0x114] ;  /* 0x00c02280ff2677ac */ /* 0x000ea20008000800 */
[----:B------:R-:W-:Y:S01]  /*0ba0*/  ISETP.GE.AND P0, PT, R93, UR40, PT ;  /* 0x000000285d007c0c */ /* 0x000fe2000bf06270 */
[----:B---3--:R-:W-:Y:S01]  /*0bb0*/  VIADD R79, R43, -UR35 ;  /* 0x800000232b4f7c36 */ /* 0x008fe20008000000 */
[----:B------:R-:W-:Y:S01]  /*0bc0*/  LOP3.LUT R66, R66, 0xffffefff, RZ, 0xc0, !PT ;  /* 0xffffefff42427812 */ /* 0x000fe200078ec0ff */
[----:B------:R-:W3:Y:S01]  /*0bd0*/  LDCU UR39, c[0x3][0x40] ;  /* 0x00c00800ff2777ac */ /* 0x000ee20008000800 */
[----:B------:R-:W-:Y:S02]  /*0be0*/  ISETP.GT.AND P0, PT, R93, -0x1, !P0 ;  /* 0xffffffff5d00780c */ /* 0x000fe40004704270 */
[C---:B----4-:R-:W-:Y:S01]  /*0bf0*/  IADD3 R27, PT, PT, R113.reuse, -UR33, RZ ;  /* 0x80000021711b7c10 */ /* 0x050fe2000fffe0ff */
[----:B------:R-:W4:Y:S01]  /*0c00*/  LDCU UR44, c[0x3][0xac] ;  /* 0x00c01580ff2c77ac */ /* 0x000f220008000800 */
[----:B------:R-:W-:Y:S01]  /*0c10*/  PLOP3.LUT P0, PT, P2, P0, P1, 0x80, 0x0 ;  /* 0x000000000000781c */ /* 0x000fe20001701010 */
[----:B0-----:R-:W-:Y:S01]  /*0c20*/  VIADD R55, R113, -UR36 ;  /* 0x8000002471377c36 */ /* 0x001fe20008000000 */
[----:B------:R-:W-:Y:S01]  /*0c30*/  ISETP.GE.AND P1, PT, R40, UR41, PT ;  /* 0x0000002928007c0c */ /* 0x000fe2000bf26270 */
[----:B------:R-:W0:Y:S01]  /*0c40*/  LDCU UR45, c[0x3][0x118] ;  /* 0x00c02300ff2d77ac */ /* 0x000e220008000800 */
[C---:B------:R-:W-:Y:S01]  /*0c50*/  ISETP.GE.AND P2, PT, R91.reuse, R42, PT ;  /* 0x0000002a5b00720c */ /* 0x040fe20003f46270 */
[----:B-1----:R-:W-:Y:S01]  /*0c60*/  VIADD R30, R0, -UR37 ;  /* 0x80000025001e7c36 */ /* 0x002fe20008000000 */
[----:B------:R-:W-:Y:S01]  /*0c70*/  ISETP.GT.AND P1, PT, R40, -0x1, !P1 ;  /* 0xffffffff2800780c */ /* 0x000fe20004f24270 */
[----:B------:R-:W1:Y:S01]  /*0c80*/  LDCU UR46, c[0x3][0x44] ;  /* 0x00c00880ff2e77ac */ /* 0x000e620008000800 */
[----:B------:R-:W-:Y:S01]  /*0c90*/  ISETP.GT.AND P2, PT, R91, -0x1, !P2 ;  /* 0xffffffff5b00780c */ /* 0x000fe20005744270 */
[----:B--2---:R-:W-:Y:S01]  /*0ca0*/  VIADD R77, R43, -UR38 ;  /* 0x800000262b4d7c36 */ /* 0x004fe20008000000 */
[----:B------:R-:W2:Y:S03]  /*0cb0*/  LDCU UR47, c[0x3][0xb0] ;  /* 0x00c01600ff2f77ac */ /* 0x000ea60008000800 */
[----:B------:R-:W-:Y:S01]  /*0cc0*/  @P0 LOP3.LUT R66, R66, 0x1000, RZ, 0xfc, !PT ;  /* 0x0000100042420812 */ /* 0x000fe200078efcff */
[----:B---3--:R-:W-:Y:S01]  /*0cd0*/  VIADD R59, R113, -UR39 ;  /* 0x80000027713b7c36 */ /* 0x008fe20008000000 */
[C---:B------:R-:W-:Y:S01]  /*0ce0*/  ISETP.GE.AND P0, PT, R89.reuse, UR40, PT ;  /* 0x0000002859007c0c */ /* 0x040fe2000bf06270 */
[----:B------:R-:W3:Y:S01]  /*0cf0*/  LDCU UR48, c[0x3][0x11c] ;  /* 0x00c02380ff3077ac */ /* 0x000ee20008000800 */
[----:B------:R-:W-:Y:S01]  /*0d00*/  LOP3.LUT R66, R66, 0xfffff7ff, RZ, 0xc0, !PT ;  /* 0xfffff7ff42427812 */ /* 0x000fe200078ec0ff */
[----:B----4-:R-:W-:Y:S01]  /*0d10*/  VIADD R28, R0, -UR44 ;  /* 0x8000002c001c7c36 */ /* 0x010fe20008000000 */
[----:B------:R-:W-:Y:S01]  /*0d20*/  ISETP.GT.AND P0, PT, R89, -0x1, !P0 ;  /* 0xffffffff5900780c */ /* 0x000fe20004704270 */
[----:B------:R-:W4:Y:S01]  /*0d30*/  LDCU UR49, c[0x3][0x48] ;  /* 0x00c00900ff3177ac */ /* 0x000f220008000800 */
[----:B0-----:R-:W-:-:S02]  /*0d40*/  VIADD R73, R43, -UR45 ;  /* 0x8000002d2b497c36 */ /* 0x001fc40008000000 */
[----:B------:R-:W-:Y:S01]  /*0d50*/  PLOP3.LUT P0, PT, P2, P0, P1, 0x80, 0x0 ;  /* 0x000000000000781c */ /* 0x000fe20001701010 */
[----:B------:R-:W0:Y:S01]  /*0d60*/  LDCU UR51, c[0x3][0x120] ;  /* 0x00c02400ff3377ac */ /* 0x000e220008000800 */
[C---:B------:R-:W-:Y:S01]  /*0d70*/  ISETP.GE.AND P1, PT, R24.reuse, UR41, PT ;  /* 0x0000002918007c0c */ /* 0x040fe2000bf26270 */
[----:B-1----:R-:W-:Y:S01]  /*0d80*/  VIADD R7, R113, -UR46 ;  /* 0x8000002e71077c36 */ /* 0x002fe20008000000 */
[C---:B------:R-:W-:Y:S01]  /*0d90*/  ISETP.GE.AND P2, PT, R87.reuse, R42, PT ;  /* 0x0000002a5700720c */ /* 0x040fe20003f46270 */
[----:B------:R-:W1:Y:S01]  /*0da0*/  LDCU UR50, c[0x3][0xb4] ;  /* 0x00c01680ff3277ac */ /* 0x000e620008000800 */
[----:B------:R-:W-:Y:S01]  /*0db0*/  ISETP.GT.AND P1, PT, R24, -0x1, !P1 ;  /* 0xffffffff1800780c */ /* 0x000fe20004f24270 */
[----:B--2---:R-:W-:Y:S01]  /*0dc0*/  VIADD R6, R0, -UR47 ;  /* 0x8000002f00067c36 */ /* 0x004fe20008000000 */
[----:B------:R-:W-:Y:S01]  /*0dd0*/  ISETP.GT.AND P2, PT, R87, -0x1, !P2 ;  /* 0xffffffff5700780c */ /* 0x000fe20005744270 */
[----:B------:R-:W2:Y:S01]  /*0de0*/  LDCU UR52, c[0x3][0x4c] ;  /* 0x00c00980ff3477ac */ /* 0x000ea20008000800 */
[----:B---3--:R-:W-:-:S03]  /*0df0*/  VIADD R67, R43, -UR48 ;  /* 0x800000302b437c36 */ /* 0x008fc60008000000 */
[----:B------:R-:W-:Y:S01]  /*0e00*/  @P0 LOP3.LUT R66, R66, 0x800, RZ, 0xfc, !PT ;  /* 0x0000080042420812 */ /* 0x000fe200078efcff */
[----:B------:R-:W3:Y:S01]  /*0e10*/  LDCU UR53, c[0x3][0xb8] ;  /* 0x00c01700ff3577ac */ /* 0x000ee20008000800 */
[----:B------:R-:W-:Y:S01]  /*0e20*/  ISETP.GE.AND P0, PT, R25, UR40, PT ;  /* 0x0000002819007c0c */ /* 0x000fe2000bf06270 */
[----:B----4-:R-:W-:Y:S01]  /*0e30*/  VIADD R31, R113, -UR49 ;  /* 0x80000031711f7c36 */ /* 0x010fe20008000000 */
[----:B------:R-:W-:Y:S01]  /*0e40*/  LOP3.LUT R66, R66, 0xfffffbff, RZ, 0xc0, !PT ;  /* 0xfffffbff42427812 */ /* 0x000fe200078ec0ff */
[----:B------:R-:W4:Y:S01]  /*0e50*/  LDCU UR54, c[0x3][0x124] ;  /* 0x00c02480ff3677ac */ /* 0x000f220008000800 */
[----:B------:R-:W-:Y:S01]  /*0e60*/  ISETP.GT.AND P0, PT, R25, -0x1, !P0 ;  /* 0xffffffff1900780c */ /* 0x000fe20004704270 */
[----:B0-----:R-:W-:Y:S01]  /*0e70*/  VIADD R47, R43, -UR51 ;  /* 0x800000332b2f7c36 */ /* 0x001fe20008000000 */
[----:B------:R-:W0:Y:S02]  /*0e80*/  LDCU UR55, c[0x3][0x50] ;  /* 0x00c00a00ff3777ac */ /* 0x000e240008000800 */
[----:B------:R-:W-:-:S02]  /*0e90*/  PLOP3.LUT P0, PT, P2, P0, P1, 0x80, 0x0 ;  /* 0x000000000000781c */ /* 0x000fc40001701010 */
[C---:B------:R-:W-:Y:S01]  /*0ea0*/  ISETP.GE.AND P1, PT, R36.reuse, UR41, PT ;  /* 0x0000002924007c0c */ /* 0x040fe2000bf26270 */
[----:B------:R-:W5:Y:S01]  /*0eb0*/  LDCU UR56, c[0x3][0xbc] ;  /* 0x00c01780ff3877ac */ /* 0x000f620008000800 */
[----:B------:R-:W-:Y:S01]  /*0ec0*/  ISETP.GE.AND P2, PT, R85, R42, PT ;  /* 0x0000002a5500720c */ /* 0x000fe20003f46270 */
[----:B--2---:R-:W-:Y:S01]  /*0ed0*/  VIADD R5, R113, -UR52 ;  /* 0x8000003471057c36 */ /* 0x004fe20008000000 */
[----:B------:R-:W-:Y:S01]  /*0ee0*/  ISETP.GT.AND P1, PT, R36, -0x1, !P1 ;  /* 0xffffffff2400780c */ /* 0x000fe20004f24270 */
[----:B------:R-:W2:Y:S01]  /*0ef0*/  LDCU UR57, c[0x3][0x128] ;  /* 0x00c02500ff3977ac */ /* 0x000ea20008000800 */
[----:B------:R-:W-:Y:S01]  /*0f00*/  ISETP.GT.AND P2, PT, R85, -0x1, !P2 ;  /* 0xffffffff5500780c */ /* 0x000fe20005744270 */
[C---:B---3--:R-:W-:Y:S01]  /*0f10*/  VIADD R4, R0.reuse, -UR53 ;  /* 0x8000003500047c36 */ /* 0x048fe20008000000 */
[----:B-1----:R-:W-:Y:S01]  /*0f20*/  IADD3 R22, PT, PT, R0, -UR50, RZ ;  /* 0x8000003200167c10 */ /* 0x002fe2000fffe0ff */
[----:B------:R-:W1:Y:S02]  /*0f30*/  LDCU.64 UR42, c[0x0][0x380] ;  /* 0x00007000ff2a77ac */ /* 0x000e640008000a00 */
[----:B------:R-:W-:Y:S01]  /*0f40*/  @P0 LOP3.LUT R66, R66, 0x400, RZ, 0xfc, !PT ;  /* 0x0000040042420812 */ /* 0x000fe200078efcff */
[----:B----4-:R-:W-:Y:S01]  /*0f50*/  VIADD R29, R43, -UR54 ;  /* 0x800000362b1d7c36 */ /* 0x010fe20008000000 */
[----:B------:R-:W-:Y:S01]  /*0f60*/  ISETP.GE.AND P0, PT, R49, UR40, PT ;  /* 0x0000002831007c0c */ /* 0x000fe2000bf06270 */
[----:B------:R-:W3:Y:S01]  /*0f70*/  LDCU UR58, c[0x3][0x54] ;  /* 0x00c00a80ff3a77ac */ /* 0x000ee20008000800 */
[----:B------:R-:W-:Y:S01]  /*0f80*/  LOP3.LUT R66, R66, 0xfffffdff, RZ, 0xc0, !PT ;  /* 0xfffffdff42427812 */ /* 0x000fe200078ec0ff */
[----:B0-----:R-:W-:Y:S01]  /*0f90*/  VIADD R23, R113, -UR55 ;  /* 0x8000003771177c36 */ /* 0x001fe20008000000 */
[----:B------:R-:W-:Y:S01]  /*0fa0*/  ISETP.GT.AND P0, PT, R49, -0x1, !P0 ;  /* 0xffffffff3100780c */ /* 0x000fe20004704270 */
[----:B------:R-:W0:Y:S01]  /*0fb0*/  LDCU UR59, c[0x3][0xc0] ;  /* 0x00c01800ff3b77ac */ /* 0x000e220008000800 */
[----:B-----5:R-:W-:-:S02]  /*0fc0*/  VIADD R33, R0, -UR56 ;  /* 0x8000003800217c36 */ /* 0x020fc40008000000 */
[----:B------:R-:W-:Y:S01]  /*0fd0*/  PLOP3.LUT P0, PT, P2, P0, P1, 0x80, 0x0 ;  /* 0x000000000000781c */ /* 0x000fe20001701010 */
[----:B------:R-:W4:Y:S01]  /*0fe0*/  LDCU UR60, c[0x3][0x12c] ;  /* 0x00c02580ff3c77ac */ /* 0x000f220008000800 */
[C---:B------:R-:W-:Y:S01]  /*0ff0*/  ISETP.GE.AND P1, PT, R34.reuse, UR41, PT ;  /* 0x0000002922007c0c */ /* 0x040fe2000bf26270 */
[----:B--2---:R-:W-:Y:S01]  /*1000*/  VIADD R12, R43, -UR57 ;  /* 0x800000392b0c7c36 */ /* 0x004fe20008000000 */
[C---:B------:R-:W-:Y:S01]  /*1010*/  ISETP.GE.AND P2, PT, R83.reuse, R42, PT ;  /* 0x0000002a5300720c */ /* 0x040fe20003f46270 */
[----:B------:R-:W2:Y:S01]  /*1020*/  LDCU UR61, c[0x3][0x58] ;  /* 0x00c00b00ff3d77ac */ /* 0x000ea20008000800 */
[----:B------:R-:W-:Y:S02]  /*1030*/  ISETP.GT.AND P1, PT, R34, -0x1, !P1 ;  /* 0xffffffff2200780c */ /* 0x000fe40004f24270 */
[----:B------:R-:W-:Y:S01]  /*1040*/  ISETP.GT.AND P2, PT, R83, -0x1, !P2 ;  /* 0xffffffff5300780c */ /* 0x000fe20005744270 */
[----:B------:R-:W5:Y:S01]  /*1050*/  LDCU UR62, c[0x3][0xc4] ;  /* 0x00c01880ff3e77ac */ /* 0x000f620008000800 */
[----:B---3--:R-:W-:-:S03]  /*1060*/  VIADD R19, R113, -UR58 ;  /* 0x8000003a71137c36 */ /* 0x008fc60008000000 */
[----:B------:R-:W-:Y:S01]  /*1070*/  @P0 LOP3.LUT R66, R66, 0x200, RZ, 0xfc, !PT ;  /* 0x0000020042420812 */ /* 0x000fe200078efcff */
[----:B------:R-:W3:Y:S01]  /*1080*/  LDCU UR63, c[0x3][0x130] ;  /* 0x00c02600ff3f77ac */ /* 0x000ee20008000800 */
[C---:B------:R-:W-:Y:S01]  /*1090*/  ISETP.GE.AND P0, PT, R37.reuse, UR40, PT ;  /* 0x0000002825007c0c */ /* 0x040fe2000bf06270 */
[----:B0-----:R-:W-:Y:S01]  /*10a0*/  VIADD R35, R0, -UR59 ;  /* 0x8000003b00237c36 */ /* 0x001fe20008000000 */
[----:B------:R-:W-:Y:S01]  /*10b0*/  LOP3.LUT R66, R66, 0xffffff7f, RZ, 0xc0, !PT ;  /* 0xffffff7f42427812 */ /* 0x000fe200078ec0ff */
[----:B------:R-:W0:Y:S01]  /*10c0*/  LDCU UR64, c[0x3][0x5c] ;  /* 0x00c00b80ff4077ac */ /* 0x000e220008000800 */
[----:B------:R-:W-:Y:S01]  /*10d0*/  ISETP.GT.AND P0, PT, R37, -0x1, !P0 ;  /* 0xffffffff2500780c */ /* 0x000fe20004704270 */
[----:B----4-:R-:W-:Y:S01]  /*10e0*/  VIADD R16, R43, -UR60 ;  /* 0x8000003c2b107c36 */ /* 0x010fe20008000000 */
[----:B------:R-:W4:Y:S02]  /*10f0*/  LDCU UR65, c[0x3][0xc8] ;  /* 0x00c01900ff4177ac */ /* 0x000f240008000800 */
[----:B------:R-:W-:Y:S01]  /*1100*/  PLOP3.LUT P0, PT, P2, P0, P1, 0x80, 0x0 ;  /* 0x000000000000781c */ /* 0x000fe20001701010 */
[----:B--2---:R-:W-:Y:S01]  /*1110*/  VIADD R21, R113, -UR61 ;  /* 0x8000003d71157c36 */ /* 0x004fe20008000000 */
[----:B------:R-:W-:Y:S01]  /*1120*/  ISETP.GE.AND P1, PT, R32, UR41, PT ;  /* 0x0000002920007c0c */ /* 0x000fe2000bf26270 */
[----:B------:R-:W2:Y:S01]  /*1130*/  LDCU UR66, c[0x3][0x134] ;  /* 0x00c02680ff4277ac */ /* 0x000ea20008000800 */
[C---:B------:R-:W-:Y:S01]  /*1140*/  ISETP.GE.AND P2, PT, R81.reuse, R42, PT ;  /* 0x0000002a5100720c */ /* 0x040fe20003f46270 */
[----:B-----5:R-:W-:Y:S01]  /*1150*/  VIADD R20, R0, -UR62 ;  /* 0x8000003e00147c36 */ /* 0x020fe20008000000 */
[----:B------:R-:W-:Y:S01]  /*1160*/  ISETP.GT.AND P1, PT, R32, -0x1, !P1 ;  /* 0xffffffff2000780c */ /* 0x000fe20004f24270 */
[----:B------:R-:W5:Y:S01]  /*1170*/  LDCU UR67, c[0x3][0x60] ;  /* 0x00c00c00ff4377ac */ /* 0x000f620008000800 */
[----:B------:R-:W-:-:S02]  /*1180*/  ISETP.GT.AND P2, PT, R81, -0x1, !P2 ;  /* 0xffffffff5100780c */ /* 0x000fc40005744270 */
[----:B---3--:R-:W-:Y:S01]  /*1190*/  IADD3 R3, PT, PT, R43, -UR63, RZ ;  /* 0x8000003f2b037c10 */ /* 0x008fe2000fffe0ff */
[----:B------:R-:W3:Y:S02]  /*11a0*/  LDCU UR68, c[0x3][0xcc] ;  /* 0x00c01980ff4477ac */ /* 0x000ee40008000800 */
[----:B------:R-:W-:Y:S01]  /*11b0*/  @P0 LOP3.LUT R66, R66, 0x80, RZ, 0xfc, !PT ;  /* 0x0000008042420812 */ /* 0x000fe200078efcff */
[----:B0-----:R-:W-:Y:S01]  /*11c0*/  VIADD R17, R113, -UR64 ;  /* 0x8000004071117c36 */ /* 0x001fe20008000000 */
[C---:B------:R-:W-:Y:S01]  /*11d0*/  ISETP.GE.AND P0, PT, R57.reuse, UR40, PT ;  /* 0x0000002839007c0c */ /* 0x040fe2000bf06270 */
[----:B------:R-:W0:Y:S01]  /*11e0*/  LDCU UR69, c[0x3][0x138] ;  /* 0x00c02700ff4577ac */ /* 0x000e220008000800 */
[----:B------:R-:W-:Y:S01]  /*11f0*/  LOP3.LUT R66, R66, 0xffffffbf, RZ, 0xc0, !PT ;  /* 0xffffffbf42427812 */ /* 0x000fe200078ec0ff */
[----:B----4-:R-:W-:Y:S01]  /*1200*/  VIADD R63, R0, -UR65 ;  /* 0x80000041003f7c36 */ /* 0x010fe20008000000 */
[----:B------:R-:W-:Y:S01]  /*1210*/  ISETP.GT.AND P0, PT, R57, -0x1, !P0 ;  /* 0xffffffff3900780c */ /* 0x000fe20004704270 */
[----:B------:R-:W4:Y:S01]  /*1220*/  LDCU UR70, c[0x3][0x64] ;  /* 0x00c00c80ff4677ac */ /* 0x000f220008000800 */
[----:B--2---:R-:W-:-:S02]  /*1230*/  VIADD R2, R43, -UR66 ;  /* 0x800000422b027c36 */ /* 0x004fc40008000000 */
[----:B------:R-:W-:Y:S01]  /*1240*/  PLOP3.LUT P0, PT, P2, P0, P1, 0x80, 0x0 ;  /* 0x000000000000781c */ /* 0x000fe20001701010 */
[----:B------:R-:W2:Y:S01]  /*1250*/  LDCU UR71, c[0x3][0xd0] ;  /* 0x00c01a00ff4777ac */ /* 0x000ea20008000800 */
[C---:B------:R-:W-:Y:S01]  /*1260*/  ISETP.GE.AND P1, PT, R26.reuse, UR41, PT ;  /* 0x000000291a007c0c */ /* 0x040fe2000bf26270 */
[----:B-----5:R-:W-:Y:S01]  /*1270*/  VIADD R9, R113, -UR67 ;  /* 0x8000004371097c36 */ /* 0x020fe20008000000 */
[C---:B------:R-:W-:Y:S01]  /*1280*/  ISETP.GE.AND P2, PT, R79.reuse, R42, PT ;  /* 0x0000002a4f00720c */ /* 0x040fe20003f46270 */
[----:B------:R-:W5:Y:S01]  /*1290*/  LDCU UR72, c[0x3][0x13c] ;  /* 0x00c02780ff4877ac */ /* 0x000f620008000800 */
[----:B------:R-:W-:Y:S01]  /*12a0*/  ISETP.GT.AND P1, PT, R26, -0x1, !P1 ;  /* 0xffffffff1a00780c */ /* 0x000fe20004f24270 */
[----:B---3--:R-:W-:Y:S01]  /*12b0*/  VIADD R61, R0, -UR68 ;  /* 0x80000044003d7c36 */ /* 0x008fe20008000000 */
[----:B------:R-:W-:Y:S01]  /*12c0*/  ISETP.GT.AND P2, PT, R79, -0x1, !P2 ;  /* 0xffffffff4f00780c */ /* 0x000fe20005744270 */
[----:B------:R-:W3:Y:S01]  /*12d0*/  LDCU UR74, c[0x3][0x140] ;  /* 0x00c02800ff4a77ac */ /* 0x000ee20008000800 */
[----:B0-----:R-:W-:-:S03]  /*12e0*/  VIADD R8, R43, -UR69 ;  /* 0x800000452b087c36 */ /* 0x001fc60008000000 */
[----:B------:R-:W-:Y:S01]  /*12f0*/  @P0 LOP3.LUT R66, R66, 0x40, RZ, 0xfc, !PT ;  /* 0x0000004042420812 */ /* 0x000fe200078efcff */
[----:B------:R-:W0:Y:S01]  /*1300*/  LDCU UR73, c[0x3][0x68] ;  /* 0x00c00d00ff4977ac */ /* 0x000e220008000800 */
[----:B------:R-:W-:Y:S01]  /*1310*/  ISETP.GE.AND P0, PT, R27, UR40, PT ;  /* 0x000000281b007c0c */ /* 0x000fe2000bf06270 */
[----:B----4-:R-:W-:Y:S01]  /*1320*/  VIADD R15, R113, -UR70 ;  /* 0x80000046710f7c36 */ /* 0x010fe20008000000 */
[----:B------:R-:W-:Y:S01]  /*1330*/  LOP3.LUT R66, R66, 0xffffffdf, RZ, 0xc0, !PT ;  /* 0xffffffdf42427812 */ /* 0x000fe200078ec0ff */
[----:B------:R-:W4:Y:S01]  /*1340*/  LDCU UR75, c[0x3][0xd4] ;  /* 0x00c01a80ff4b77ac */ /* 0x000f220008000800 */
[----:B------:R-:W-:Y:S01]  /*1350*/  ISETP.GT.AND P0, PT, R27, -0x1, !P0 ;  /* 0xffffffff1b00780c */ /* 0x000fe20004704270 */
[----:B--2---:R-:W-:Y:S01]  /*1360*/  VIADD R41, R0, -UR71 ;  /* 0x8000004700297c36 */ /* 0x004fe20008000000 */
[----:B------:R-:W-:Y:S02]  /*1370*/  UIMAD UR77, UR41, UR40, URZ ;  /* 0x00000028294d72a4 */ /* 0x000fe4000f8e02ff */
[----:B------:R-:W-:Y:S01]  /*1380*/  PLOP3.LUT P0, PT, P2, P0, P1, 0x80, 0x0 ;  /* 0x000000000000781c */ /* 0x000fe20001701010 */
[----:B-----5:R-:W-:Y:S01]  /*1390*/  VIADD R14, R43, -UR72 ;  /* 0x800000482b0e7c36 */ /* 0x020fe20008000000 */
[C---:B------:R-:W-:Y:S01]  /*13a0*/  ISETP.GE.AND P1, PT, R30.reuse, UR41, PT ;  /* 0x000000291e007c0c */ /* 0x040fe2000bf26270 */
[----:B------:R-:W2:Y:S01]  /*13b0*/  LDCU UR5, c[0x3][URZ] ;  /* 0x00c00000ff0577ac */ /* 0x000ea20008000800 */
[----:B------:R-:W-:Y:S01]  /*13c0*/  ISETP.GE.AND P2, PT, R77, R42, PT ;  /* 0x0000002a4d00720c */ /* 0x000fe20003f46270 */
[----:B---3--:R-:W-:Y:S01]  /*13d0*/  VIADD R65, R43, -UR74 ;  /* 0x8000004a2b417c36 */ /* 0x008fe20008000000 */
[----:B------:R-:W-:Y:S01]  /*13e0*/  ISETP.GT.AND P1, PT, R30, -0x1, !P1 ;  /* 0xffffffff1e00780c */ /* 0x000fe20004f24270 */
[----:B------:R-:W3:Y:S01]  /*13f0*/  LDCU UR4, c[0x3][0x4] ;  /* 0x00c00080ff0477ac */ /* 0x000ee20008000800 */
[----:B------:R-:W-:Y:S01]  /*1400*/  ISETP.GT.AND P2, PT, R77, -0x1, !P2 ;  /* 0xffffffff4d00780c */ /* 0x000fe20005744270 */
[----:B0-----:R-:W-:Y:S01]  /*1410*/  VIADD R13, R113, -UR73 ;  /* 0x80000049710d7c36 */ /* 0x001fe20008000000 */
[----:B------:R-:W0:Y:S03]  /*1420*/  LDCU UR76, c[0x3][0x6c] ;  /* 0x00c00d80ff4c77ac */ /* 0x000e260008000800 */
[----:B------:R-:W-:Y:S01]  /*1430*/  @P0 LOP3.LUT R66, R66, 0x20, RZ, 0xfc, !PT ;  /* 0x0000002042420812 */ /* 0x000fe200078efcff */
[----:B----4-:R-:W-:Y:S01]  /*1440*/  VIADD R18, R0, -UR75 ;  /* 0x8000004b00127c36 */ /* 0x010fe20008000000 */
[----:B------:R-:W-:-:S02]  /*1450*/  ISETP.GE.AND P0, PT, R55, UR40, PT ;  /* 0x0000002837007c0c */ /* 0x000fc4000bf06270 */
[----:B------:R-:W-:Y:S02]  /*1460*/  LOP3.LUT R66, R66, 0xffffffef, RZ, 0xc0, !PT ;  /* 0xffffffef42427812 */ /* 0x000fe400078ec0ff */
[----:B------:R-:W-:-:S04]  /*1470*/  ISETP.GT.AND P0, PT, R55, -0x1, !P0 ;  /* 0xffffffff3700780c */ /* 0x000fc80004704270 */
[----:B------:R-:W-:Y:S02]  /*1480*/  PLOP3.LUT P0, PT, P2, P0, P1, 0x80, 0x0 ;  /* 0x000000000000781c */ /* 0x000fe40001701010 */
[C---:B------:R-:W-:Y:S02]  /*1490*/  ISETP.GE.AND P1, PT, R28.reuse, UR41, PT ;  /* 0x000000291c007c0c */ /* 0x040fe4000bf26270 */
[C---:B------:R-:W-:Y:S02]  /*14a0*/  ISETP.GE.AND P2, PT, R73.reuse, R42, PT ;  /* 0x0000002a4900720c */ /* 0x040fe40003f46270 */
[----:B------:R-:W-:Y:S02]  /*14b0*/  ISETP.GT.AND P1, PT, R28, -0x1, !P1 ;  /* 0xffffffff1c00780c */ /* 0x000fe40004f24270 */
[----:B------:R-:W-:-:S05]  /*14c0*/  ISETP.GT.AND P2, PT, R73, -0x1, !P2 ;  /* 0xffffffff4900780c */ /* 0x000fca0005744270 */
[----:B------:R-:W-:Y:S02]  /*14d0*/  @P0 LOP3.LUT R66, R66, 0x10, RZ, 0xfc, !PT ;  /* 0x0000001042420812 */ /* 0x000fe400078efcff */
[C---:B------:R-:W-:Y:S02]  /*14e0*/  ISETP.GE.AND P0, PT, R59.reuse, UR40, PT ;  /* 0x000000283b007c0c */ /* 0x040fe4000bf06270 */
        /* <DEDUP_REMOVED lines=21> */
[----:B------:R-:W-:Y:S02]  /*1640*/  ISETP.GE.AND P2, PT, R5, UR40, PT ;  /* 0x0000002805007c0c */ /* 0x000fe4000bf46270 */
[----:B------:R-:W-:Y:S02]  /*1650*/  ISETP.GE.AND P1, PT, R29, R42, PT ;  /* 0x0000002a1d00720c */ /* 0x000fe40003f26270 */
[----:B------:R-:W-:Y:S02]  /*1660*/  ISETP.GT.AND P2, PT, R5, -0x1, !P2 ;  /* 0xffffffff0500780c */ /* 0x000fe40005744270 */
[----:B------:R-:W-:-:S05]  /*1670*/  ISETP.GT.AND P1, PT, R29, -0x1, !P1 ;  /* 0xffffffff1d00780c */ /* 0x000fca0004f24270 */
[----:B------:R-:W-:Y:S02]  /*1680*/  @P0 LOP3.LUT R66, R66, 0x2, RZ, 0xfc, !PT ;  /* 0x0000000242420812 */ /* 0x000fe400078efcff */
[----:B------:R-:W-:Y:S02]  /*1690*/  ISETP.GE.AND P0, PT, R4, UR41, PT ;  /* 0x0000002904007c0c */ /* 0x000fe4000bf06270 */
[----:B------:R-:W-:Y:S02]  /*16a0*/  LOP3.LUT R66, R66, 0xfffffffe, RZ, 0xc0, !PT ;  /* 0xfffffffe42427812 */ /* 0x000fe400078ec0ff */
[----:B------:R-:W-:-:S04]  /*16b0*/  ISETP.GT.AND P0, PT, R4, -0x1, !P0 ;  /* 0xffffffff0400780c */ /* 0x000fc80004704270 */
[----:B------:R-:W-:Y:S02]  /*16c0*/  PLOP3.LUT P0, PT, P1, P2, P0, 0x80, 0x0 ;  /* 0x000000000000781c */ /* 0x000fe40000f05000 */
[----:B------:R-:W-:Y:S02]  /*16d0*/  ISETP.GE.AND P2, PT, R23, UR40, PT ;  /* 0x0000002817007c0c */ /* 0x000fe4000bf46270 */
[----:B------:R-:W-:Y:S02]  /*16e0*/  ISETP.GE.AND P1, PT, R33, UR41, PT ;  /* 0x0000002921007c0c */ /* 0x000fe4000bf26270 */
[----:B------:R-:W-:Y:S02]  /*16f0*/  ISETP.GT.AND P2, PT, R23, -0x1, !P2 ;  /* 0xffffffff1700780c */ /* 0x000fe40005744270 */
[----:B------:R-:W-:-:S05]  /*1700*/  ISETP.GT.AND P1, PT, R33, -0x1, !P1 ;  /* 0xffffffff2100780c */ /* 0x000fca0004f24270 */
[----:B------:R-:W-:Y:S02]  /*1710*/  @P0 LOP3.LUT R66, R66, 0x1, RZ, 0xfc, !PT ;  /* 0x0000000142420812 */ /* 0x000fe400078efcff */
[----:B------:R-:W-:-:S04]  /*1720*/  ISETP.GE.AND P0, PT, R12, R42, PT ;  /* 0x0000002a0c00720c */ /* 0x000fc80003f06270 */
[----:B------:R-:W-:-:S04]  /*1730*/  ISETP.GT.AND P0, PT, R12, -0x1, !P0 ;  /* 0xffffffff0c00780c */ /* 0x000fc80004704270 */
[----:B------:R-:W-:Y:S02]  /*1740*/  PLOP3.LUT P0, PT, P0, P2, P1, 0x80, 0x0 ;  /* 0x000000000000781c */ /* 0x000fe40000705010 */
[C---:B------:R-:W-:Y:S02]  /*1750*/  ISETP.GE.AND P1, PT, R19.reuse, UR40, PT ;  /* 0x0000002813007c0c */ /* 0x040fe4000bf26270 */
[----:B------:R-:W-:Y:S02]  /*1760*/  P2R R60, PR, RZ, 0x1 ;  /* 0x00000001ff3c7803 */ /* 0x000fe40000000000 */
[----:B------:R-:W-:Y:S02]  /*1770*/  LOP3.LUT P0, RZ, R66, 0x200000, RZ, 0xc0, !PT ;  /* 0x0020000042ff7812 */ /* 0x000fe4000780c0ff */
[----:B------:R-:W-:Y:S02]  /*1780*/  ISETP.GT.AND P3, PT, R19, -0x1, !P1 ;  /* 0xffffffff1300780c */ /* 0x000fe40004f64270 */
[----:B------:R-:W-:-:S04]  /*1790*/  ISETP.GE.AND P1, PT, R35, UR41, PT ;  /* 0x0000002923007c0c */ /* 0x000fc8000bf26270 */
[----:B------:R-:W-:Y:S02]  /*17a0*/  ISETP.GT.AND P2, PT, R35, -0x1, !P1 ;  /* 0xffffffff2300780c */ /* 0x000fe40004f44270 */
[----:B------:R-:W-:-:S03]  /*17b0*/  ISETP.GE.AND P1, PT, R16, R42, PT ;  /* 0x0000002a1000720c */ /* 0x000fc60003f26270 */
[----:B------:R-:W-:Y:S01]  /*17c0*/  @P0 IMAD R39, R11, UR41, R10 ;  /* 0x000000290b270c24 */ /* 0x000fe2000f8e020a */
[----:B-1----:R-:W-:Y:S01]  /*17d0*/  @P0 MOV R10, UR42 ;  /* 0x0000002a000a0c02 */ /* 0x002fe20008000f00 */
[----:B------:R-:W-:Y:S01]  /*17e0*/  @P0 IMAD.U32 R11, RZ, RZ, UR43 ;  /* 0x0000002bff0b0e24 */ /* 0x000fe2000f8e00ff */
[----:B------:R-:W-:Y:S01]  /*17f0*/  ISETP.GT.AND P1, PT, R16, -0x1, !P1 ;  /* 0xffffffff1000780c */ /* 0x000fe20004f24270 */
[----:B------:R-:W-:-:S03]  /*1800*/  @P0 IMAD R39, R39, UR40, R38 ;  /* 0x0000002827270c24 */ /* 0x000fc6000f8e0226 */
[----:B------:R-:W-:Y:S01]  /*1810*/  PLOP3.LUT P1, PT, P1, P3, P2, 0x80, 0x0 ;  /* 0x000000000000781c */ /* 0x000fe20000f27020 */
[----:B------:R-:W-:Y:S01]  /*1820*/  @P0 IMAD.WIDE R38, R39, 0x8, R10 ;  /* 0x0000000827260825 */ /* 0x000fe200078e020a */
[C---:B------:R-:W-:Y:S02]  /*1830*/  ISETP.GE.AND P2, PT, R21.reuse, UR40, PT ;  /* 0x0000002815007c0c */ /* 0x040fe4000bf46270 */
[----:B------:R-:W-:Y:S01]  /*1840*/  P2R R62, PR, RZ, 0x2 ;  /* 0x00000002ff3e7803 */ /* 0x000fe20000000000 */
[----:B------:R-:W-:Y:S01]  /*1850*/  @!P0 IMAD.U32 R10, RZ, RZ, UR42 ;  /* 0x0000002aff0a8e24 */ /* 0x000fe2000f8e00ff */
[----:B------:R-:W-:Y:S01]  /*1860*/  ISETP.GT.AND P4, PT, R21, -0x1, !P2 ;  /* 0xffffffff1500780c */ /* 0x000fe20005784270 */
[----:B------:R-:W-:Y:S01]  /*1870*/  @!P0 IMAD.U32 R11, RZ, RZ, UR43 ;  /* 0x0000002bff0b8e24 */ /* 0x000fe2000f8e00ff */
[----:B------:R-:W1:Y:S01]  /*1880*/  LDCU.64 UR42, c[0x0][0x358] ;  /* 0x00006b00ff2a77ac */ /* 0x000e620008000a00 */
[----:B------:R-:W-:-:S04]  /*1890*/  ISETP.GE.AND P2, PT, R20, UR41, PT ;  /* 0x0000002914007c0c */ /* 0x000fc8000bf46270 */
[----:B------:R-:W-:Y:S02]  /*18a0*/  ISETP.GT.AND P3, PT, R20, -0x1, !P2 ;  /* 0xffffffff1400780c */ /* 0x000fe40005764270 */
[----:B------:R-:W-:-:S04]  /*18b0*/  ISETP.GE.AND P2, PT, R3, R42, PT ;  /* 0x0000002a0300720c */ /* 0x000fc80003f46270 */
[----:B------:R-:W-:-:S04]  /*18c0*/  ISETP.GT.AND P2, PT, R3, -0x1, !P2 ;  /* 0xffffffff0300780c */ /* 0x000fc80005744270 */
[----:B------:R-:W-:Y:S02]  /*18d0*/  PLOP3.LUT P2, PT, P2, P4, P3, 0x80, 0x0 ;  /* 0x000000000000781c */ /* 0x000fe40001749030 */
[C---:B------:R-:W-:Y:S01]  /*18e0*/  ISETP.GE.AND P3, PT, R17.reuse, UR40, PT ;  /* 0x0000002811007c0c */ /* 0x040fe2000bf66270 */
[----:B-1----:R1:W4:Y:S01]  /*18f0*/  @P0 LDG.E.64.CONSTANT R136, desc[UR42][R38.64] ;  /* 0x0000002a26880981 */ /* 0x002322000c1e9b00 */
[----:B------:R-:W-:Y:S02]  /*1900*/  P2R R64, PR, RZ, 0x4 ;  /* 0x00000004ff407803 */ /* 0x000fe40000000000 */
[----:B------:R-:W-:Y:S02]  /*1910*/  ISETP.GT.AND P5, PT, R17, -0x1, !P3 ;  /* 0xffffffff1100780c */ /* 0x000fe40005fa4270 */
[----:B------:R-:W-:Y:S01]  /*1920*/  ISETP.GE.AND P3, PT, R63, UR41, PT ;  /* 0x000000293f007c0c */ /* 0x000fe2000bf66270 */
[----:B------:R-:W-:Y:S01]  /*1930*/  IMAD R0, R43, UR41, R0 ;  /* 0x000000292b007c24 */ /* 0x000fe2000f8e0200 */
[----:B------:R-:W-:-:S02]  /*1940*/  LOP3.LUT P2, RZ, R66, 0x80000, RZ, 0xc0, !PT ;  /* 0x0008000042ff7812 */ /* 0x000fc4000784c0ff */
[----:B------:R-:W-:Y:S02]  /*1950*/  ISETP.GT.AND P4, PT, R63, -0x1, !P3 ;  /* 0xffffffff3f00780c */ /* 0x000fe40005f84270 */
[----:B------:R-:W-:-:S04]  /*1960*/  ISETP.GE.AND P3, PT, R2, R42, PT ;  /* 0x0000002a0200720c */ /* 0x000fc80003f66270 */
[----:B------:R-:W-:-:S04]  /*1970*/  ISETP.GT.AND P3, PT, R2, -0x1, !P3 ;  /* 0xffffffff0200780c */ /* 0x000fc80005f64270 */
[----:B------:R-:W-:Y:S02]  /*1980*/  PLOP3.LUT P3, PT, P3, P5, P4, 0x80, 0x0 ;  /* 0x000000000000781c */ /* 0x000fe40001f6b040 */
[C---:B------:R-:W-:Y:S02]  /*1990*/  ISETP.GE.AND P4, PT, R9.reuse, UR40, PT ;  /* 0x0000002809007c0c */ /* 0x040fe4000bf86270 */
[----:B------:R-:W-:Y:S02]  /*19a0*/  P2R R58, PR, RZ, 0x8 ;  /* 0x00000008ff3a7803 */ /* 0x000fe40000000000 */
[----:B------:R-:W-:Y:S02]  /*19b0*/  ISETP.GT.AND P6, PT, R9, -0x1, !P4 ;  /* 0xffffffff0900780c */ /* 0x000fe400067c4270 */
[----:B------:R-:W-:Y:S02]  /*19c0*/  ISETP.GE.AND P4, PT, R61, UR41, PT ;  /* 0x000000293d007c0c */ /* 0x000fe4000bf86270 */
        /* <DEDUP_REMOVED lines=8> */
[----:B------:R-:W-:-:S04]  /*1a50*/  ISETP.GE.AND P5, PT, R41, UR41, PT ;  /* 0x0000002929007c0c */ /* 0x000fc8000bfa6270 */
[----:B------:R-:W-:Y:S02]  /*1a60*/  ISETP.GT.AND P6, PT, R41, -0x1, !P5 ;  /* 0xffffffff2900780c */ /* 0x000fe40006fc4270 */
[----:B------:R-:W-:-:S04]  /*1a70*/  ISETP.GE.AND P5, PT, R14, R42, PT ;  /* 0x0000002a0e00720c */ /* 0x000fc80003fa6270 */
[----:B------:R-:W-:-:S04]  /*1a80*/  ISETP.GT.AND P5, PT, R14, -0x1, !P5 ;  /* 0xffffffff0e00780c */ /* 0x000fc80006fa4270 */
[----:B------:R-:W-:Y:S02]  /*1a90*/  PLOP3.LUT P5, PT, P5, P1, P6, 0x80, 0x0 ;  /* 0x000000000000781c */ /* 0x000fe40002fa3060 */
[----:B------:R-:W-:-:S04]  /*1aa0*/  ISETP.GE.AND P6, PT, R65, R42, PT ;  /* 0x0000002a4100720c */ /* 0x000fc80003fc6270 */
[----:B------:R-:W-:Y:S02]  /*1ab0*/  ISETP.GT.AND P1, PT, R65, -0x1, !P6 ;  /* 0xffffffff4100780c */ /* 0x000fe40007724270 */
[----:B------:R-:W-:Y:S01]  /*1ac0*/  ISETP.GE.AND P6, PT, R13, UR40, PT ;  /* 0x000000280d007c0c */ /* 0x000fe2000bfc6270 */
[----:B------:R-:W-:-:S03]  /*1ad0*/  IMAD R113, R0, UR40, R113 ;  /* 0x0000002800717c24 */ /* 0x000fc6000f8e0271 */
[----:B------:R-:W-:Y:S02]  /*1ae0*/  ISETP.GT.AND P4, PT, R13, -0x1, !P6 ;  /* 0xffffffff0d00780c */ /* 0x000fe40007784270 */
[----:B------:R-:W-:Y:S01]  /*1af0*/  ISETP.GE.AND P6, PT, R18, UR41, PT ;  /* 0x0000002912007c0c */ /* 0x000fe2000bfc6270 */
[----:B------:R-:W-:-:S03]  /*1b00*/  @!P0 IMAD.WIDE R44, R113, 0x8, R10 ;  /* 0x00000008712c8825 */ /* 0x000fc600078e020a */
[----:B------:R-:W-:Y:S01]  /*1b10*/  ISETP.GT.AND P6, PT, R18, -0x1, !P6 ;  /* 0xffffffff1200780c */ /* 0x000fe200077c4270 */
[----:B------:R-:W-:Y:S01]  /*1b20*/  IMAD R0, R42, UR77, RZ ;  /* 0x0000004d2a007c24 */ /* 0x000fe2000f8e02ff */
[----:B------:R-:W5:Y:S02]  /*1b30*/  LDCU UR77, c[0x3][0x8] ;  /* 0x00c00100ff4d77ac */ /* 0x000f640008000800 */
[----:B------:R-:W-:Y:S01]  /*1b40*/  PLOP3.LUT P6, PT, P1, P4, P6, 0x80, 0x0 ;  /* 0x000000000000781c */ /* 0x000fe20000fc9060 */
[----:B------:R-:W-:Y:S01]  /*1b50*/  @!P3 IMAD.IADD R43, R113, 0x1, R0 ;  /* 0x00000001712bb824 */ /* 0x000fe200078e0200 */
[----:B------:R-:W-:-:S03]  /*1b60*/  LOP3.LUT P1, RZ, R66, 0x40000, RZ, 0xc0, !PT ;  /* 0x0004000042ff7812 */ /* 0x000fc6000782c0ff */
[----:B------:R-:W-:-:S04]  /*1b70*/  @!P3 IMAD.WIDE R42, R43, 0x8, R10 ;  /* 0x000000082b2ab825 */ /* 0x000fc800078e020a */
[----:B------:R-:W-:Y:S01]  /*1b80*/  @P3 IMAD.IADD R51, R51, 0x1, R0 ;  /* 0x0000000133333824 */ /* 0x000fe200078e0200 */
[----:B------:R-:W3:Y:S01]  /*1b90*/  @!P3 LDG.E.64.CONSTANT R126, desc[UR42][R42.64] ;  /* 0x0000002a2a7eb981 */ /* 0x000ee2000c1e9b00 */
[----:B------:R-:W-:-:S04]  /*1ba0*/  @P3 IMAD R50, R53, UR41, R50 ;  /* 0x0000002935323c24 */ /* 0x000fc8000f8e0232 */
[----:B-1----:R-:W-:Y:S02]  /*1bb0*/  @P3 IMAD R39, R50, UR40, R51 ;  /* 0x0000002832273c24 */ /* 0x002fe4000f8e0233 */
[----:B------:R-:W-:-:S04]  /*1bc0*/  @!P1 IMAD R51, R0, 0x3, R113 ;  /* 0x0000000300339824 */ /* 0x000fc800078e0271 */
[----:B------:R-:W-:-:S04]  /*1bd0*/  @!P1 IMAD.WIDE R50, R51, 0x8, R10 ;  /* 0x0000000833329825 */ /* 0x000fc800078e020a */
[----:B------:R-:W-:Y:S01]  /*1be0*/  @P2 IMAD R52, R71, UR41, R52 ;  /* 0x0000002947342c24 */ /* 0x000fe2000f8e0234 */
[----:B------:R-:W5:Y:S04]  /*1bf0*/  @!P1 LDG.E.64.CONSTANT R74, desc[UR42][R50.64] ;  /* 0x0000002a324a9981 */ /* 0x000f68000c1e9b00 */
[----:B------:R1:W4:Y:S01]  /*1c00*/  @!P0 LDG.E.64.CONSTANT R136, desc[UR42][R44.64] ;  /* 0x0000002a2c888981 */ /* 0x000322000c1e9b00 */
[----:B------:R-:W-:Y:S01]  /*1c10*/  LOP3.LUT P0, RZ, R66, 0x20000, RZ, 0xc0, !PT ;  /* 0x0002000042ff7812 */ /* 0x000fe2000780c0ff */
[----:B-1----:R-:W-:-:S04]  /*1c20*/  @!P2 IMAD R45, R0, 0x2, R113 ;  /* 0x00000002002da824 */ /* 0x002fc800078e0271 */
[----:B------:R-:W-:-:S05]  /*1c30*/  @!P2 IMAD.WIDE R44, R45, 0x8, R10 ;  /* 0x000000082d2ca825 */ /* 0x000fca00078e020a */
[----:B------:R1:W5:Y:S03]  /*1c40*/  @!P2 LDG.E.64.CONSTANT R142, desc[UR42][R44.64] ;  /* 0x0000002a2c8ea981 */ /* 0x000366000c1e9b00 */
[----:B-1----:R-:W-:-:S04]  /*1c50*/  @!P0 IMAD R45, R0, 0x4, R113 ;  /* 0x00000004002d8824 */ /* 0x002fc800078e0271 */
[----:B------:R-:W-:-:S05]  /*1c60*/  @!P0 IMAD.WIDE R44, R45, 0x8, R10 ;  /* 0x000000082d2c8825 */ /* 0x000fca00078e020a */
[----:B------:R-:W5:Y:S01]  /*1c70*/  @!P0 LDG.E.64.CONSTANT R70, desc[UR42][R44.64] ;  /* 0x0000002a2c468981 */ /* 0x000f62000c1e9b00 */
[----:B------:R-:W-:Y:S01]  /*1c80*/  @P2 IMAD R69, R0, 0x2, R69 ;  /* 0x0000000200452824 */ /* 0x000fe200078e0245 */
[----:B------:R-:W-:-:S03]  /*1c90*/  LOP3.LUT P4, RZ, R66, 0x10000, RZ, 0xc0, !PT ;  /* 0x0001000042ff7812 */ /* 0x000fc6000788c0ff */
[----:B------:R-:W-:Y:S02]  /*1ca0*/  @P2 IMAD R43, R52, UR40, R69 ;  /* 0x00000028342b2c24 */ /* 0x000fe4000f8e0245 */
[----:B------:R-:W-:-:S04]  /*1cb0*/  @P3 IMAD.WIDE R38, R39, 0x8, R10 ;  /* 0x0000000827263825 */ /* 0x000fc800078e020a */
[----:B------:R-:W-:-:S04]  /*1cc0*/  @P2 IMAD.WIDE R42, R43, 0x8, R10 ;  /* 0x000000082b2a2825 */ /* 0x000fc800078e020a */
[----:B------:R-:W-:Y:S02]  /*1cd0*/  @P1 IMAD R56, R103, UR41, R56 ;  /* 0x0000002967381c24 */ /* 0x000fe4000f8e0238 */
[C---:B------:R-:W-:Y:S02]  /*1ce0*/  @P1 IMAD R101, R0.reuse, 0x3, R101 ;  /* 0x0000000300651824 */ /* 0x040fe400078e0265 */
[C---:B------:R-:W-:Y:S02]  /*1cf0*/  @P0 IMAD R105, R0.reuse, 0x4, R105 ;  /* 0x0000000400690824 */ /* 0x040fe400078e0269 */
[----:B------:R-:W-:Y:S02]  /*1d00*/  @P0 IMAD R68, R107, UR41, R68 ;  /* 0x000000296b440c24 */ /* 0x000fe4000f8e0244 */
[----:B------:R-:W-:-:S04]  /*1d10*/  @!P4 IMAD R53, R0, 0x5, R113 ;  /* 0x000000050035c824 */ /* 0x000fc800078e0271 */
[----:B------:R-:W-:-:S05]  /*1d20*/  @!P4 IMAD.WIDE R52, R53, 0x8, R10 ;  /* 0x000000083534c825 */ /* 0x000fca00078e020a */
[----:B------:R-:W5:Y:S04]  /*1d30*/  @!P4 LDG.E.64.CONSTANT R50, desc[UR42][R52.64] ;  /* 0x0000002a3432c981 */ /* 0x000f68000c1e9b00 */
[----:B------:R1:W3:Y:S01]  /*1d40*/  @P3 LDG.E.64.CONSTANT R126, desc[UR42][R38.64] ;  /* 0x0000002a267e3981 */ /* 0x0002e2000c1e9b00 */
[----:B------:R-:W-:Y:S01]  /*1d50*/  LOP3.LUT P3, RZ, R66, 0x8000, RZ, 0xc0, !PT ;  /* 0x0000800042ff7812 */ /* 0x000fe2000786c0ff */
[----:B-1----:R-:W-:-:S04]  /*1d60*/  @P1 IMAD R39, R56, UR40, R101 ;  /* 0x0000002838271c24 */ /* 0x002fc8000f8e0265 */
[----:B------:R-:W-:-:S08]  /*1d70*/  @P1 IMAD.WIDE R38, R39, 0x8, R10 ;  /* 0x0000000827261825 */ /* 0x000fd000078e020a */
[----:B------:R-:W-:Y:S01]  /*1d80*/  @!P3 IMAD R45, R0, 0x6, R113 ;  /* 0x00000006002db824 */ /* 0x000fe200078e0271 */
[----:B------:R-:W5:Y:S01]  /*1d90*/  @P1 LDG.E.64.CONSTANT R74, desc[UR42][R38.64] ;  /* 0x0000002a264a1981 */ /* 0x000f62000c1e9b00 */
[----:B------:R-:W-:Y:S02]  /*1da0*/  LOP3.LUT P1, RZ, R66, 0x1000, RZ, 0xc0, !PT ;  /* 0x0000100042ff7812 */ /* 0x000fe4000782c0ff */
[----:B------:R-:W-:-:S11]  /*1db0*/  @!P3 IMAD.WIDE R44, R45, 0x8, R10 ;  /* 0x000000082d2cb825 */ /* 0x000fd600078e020a */
[----:B------:R-:W-:Y:S01]  /*1dc0*/  @P1 IMAD R46, R95, UR41, R46 ;  /* 0x000000295f2e1c24 */ /* 0x000fe2000f8e022e */
[----:B------:R1:W5:Y:S01]  /*1dd0*/  @P2 LDG.E.64.CONSTANT R142, desc[UR42][R42.64] ;  /* 0x0000002a2a8e2981 */ /* 0x000362000c1e9b00 */
[----:B------:R-:W-:Y:S01]  /*1de0*/  LOP3.LUT P2, RZ, R66, 0x4000, RZ, 0xc0, !PT ;  /* 0x0000400042ff7812 */ /* 0x000fe2000784c0ff */
[----:B-1----:R-:W-:Y:S02]  /*1df0*/  @P0 IMAD R43, R68, UR40, R105 ;  /* 0x00000028442b0c24 */ /* 0x002fe4000f8e0269 */
[----:B------:R-:W5:Y:S02]  /*1e00*/  @!P3 LDG.E.64.CONSTANT R68, desc[UR42][R44.64] ;  /* 0x0000002a2c44b981 */ /* 0x000f64000c1e9b00 */
[----:B------:R-:W-:-:S08]  /*1e10*/  @P0 IMAD.WIDE R42, R43, 0x8, R10 ;  /* 0x000000082b2a0825 */ /* 0x000fd000078e020a */
[----:B------:R-:W-:Y:S01]  /*1e20*/  @!P2 IMAD R101, R0, 0x7, R113 ;  /* 0x000000070065a824 */ /* 0x000fe200078e0271 */
[----:B------:R1:W5:Y:S01]  /*1e30*/  @P0 LDG.E.64.CONSTANT R70, desc[UR42][R42.64] ;  /* 0x0000002a2a460981 */ /* 0x000362000c1e9b00 */
[----:B------:R-:W-:Y:S02]  /*1e40*/  LOP3.LUT P0, RZ, R66, 0x800, RZ, 0xc0, !PT ;  /* 0x0000080042ff7812 */ /* 0x000fe4000780c0ff */
[----:B------:R-:W-:-:S05]  /*1e50*/  @!P2 IMAD.WIDE R100, R101, 0x8, R10 ;  /* 0x000000086564a825 */ /* 0x000fca00078e020a */
[----:B------:R-:W5:Y:S06]  /*1e60*/  @!P2 LDG.E.64.CONSTANT R52, desc[UR42][R100.64] ;  /* 0x0000002a6434a981 */ /* 0x000f6c000c1e9b00 */
[----:B------:R-:W-:-:S04]  /*1e70*/  @!P0 IMAD R95, R0, 0x9, R113 ;  /* 0x00000009005f8824 */ /* 0x000fc800078e0271 */
[----:B------:R-:W-:-:S05]  /*1e80*/  @!P0 IMAD.WIDE R94, R95, 0x8, R10 ;  /* 0x000000085f5e8825 */ /* 0x000fca00078e020a */
[----:B------:R-:W5:Y:S01]  /*1e90*/  @!P0 LDG.E.64.CONSTANT R44, desc[UR42][R94.64] ;  /* 0x0000002a5e2c8981 */ /* 0x000f62000c1e9b00 */
[----:B------:R-:W-:Y:S02]  /*1ea0*/  @P4 IMAD R72, R111, UR41, R72 ;  /* 0x000000296f484c24 */ /* 0x000fe4000f8e0248 */
[----:B------:R-:W-:-:S04]  /*1eb0*/  @P4 IMAD R109, R0, 0x5, R109 ;  /* 0x00000005006d4824 */ /* 0x000fc800078e026d */
[----:B------:R-:W-:-:S04]  /*1ec0*/  @P4 IMAD R39, R72, UR40, R109 ;  /* 0x0000002848274c24 */ /* 0x000fc8000f8e026d */
[----:B------:R-:W-:-:S04]  /*1ed0*/  @P4 IMAD.WIDE R38, R39, 0x8, R10 ;  /* 0x0000000827264825 */ /* 0x000fc800078e020a */
[----:B------:R-:W-:Y:S01]  /*1ee0*/  @P3 IMAD R76, R117, UR41, R76 ;  /* 0x00000029754c3c24 */ /* 0x000fe2000f8e024c */
[----:B------:R2:W5:Y:S01]  /*1ef0*/  @P4 LDG.E.64.CONSTANT R50, desc[UR42][R38.64] ;  /* 0x0000002a26324981 */ /* 0x000562000c1e9b00 */
[----:B------:R-:W-:Y:S01]  /*1f00*/  @P3 IMAD R115, R0, 0x6, R115 ;  /* 0x0000000600733824 */ /* 0x000fe200078e0273 */
[----:B------:R-:W-:Y:S01]  /*1f10*/  LOP3.LUT P4, RZ, R66, 0x400, RZ, 0xc0, !PT ;  /* 0x0000040042ff7812 */ /* 0x000fe2000788c0ff */
[----:B------:R-:W-:Y:S02]  /*1f20*/  @P2 IMAD R48, R99, UR41, R48 ;  /* 0x0000002963302c24 */ /* 0x000fe4000f8e0230 */
[----:B------:R-:W-:Y:S02]  /*1f30*/  @P2 IMAD R97, R0, 0x7, R97 ;  /* 0x0000000700612824 */ /* 0x000fe400078e0261 */
[----:B-1----:R-:W-:Y:S02]  /*1f40*/  @P3 IMAD R43, R76, UR40, R115 ;  /* 0x000000284c2b3c24 */ /* 0x002fe4000f8e0273 */
[----:B--2---:R-:W-:-:S02]  /*1f50*/  @P2 IMAD R39, R48, UR40, R97 ;  /* 0x0000002830272c24 */ /* 0x004fc4000f8e0261 */
[----:B------:R-:W-:Y:S02]  /*1f60*/  @!P1 IMAD R97, R0, 0x8, R113 ;  /* 0x0000000800619824 */ /* 0x000fe400078e0271 */
[----:B------:R-:W-:-:S04]  /*1f70*/  @P3 IMAD.WIDE R42, R43, 0x8, R10 ;  /* 0x000000082b2a3825 */ /* 0x000fc800078e020a */
[----:B------:R-:W-:-:S04]  /*1f80*/  @P2 IMAD.WIDE R38, R39, 0x8, R10 ;  /* 0x0000000827262825 */ /* 0x000fc800078e020a */
[----:B------:R-:W-:-:S04]  /*1f90*/  @!P1 IMAD.WIDE R96, R97, 0x8, R10 ;  /* 0x0000000861609825 */ /* 0x000fc800078e020a */
[----:B------:R-:W-:Y:S02]  /*1fa0*/  @P0 IMAD R40, R91, UR41, R40 ;  /* 0x000000295b280c24 */ /* 0x000fe4000f8e0228 */
[C---:B------:R-:W-:Y:S02]  /*1fb0*/  @P0 IMAD R89, R0.reuse, 0x9, R89 ;  /* 0x0000000900590824 */ /* 0x040fe400078e0259 */
[----:B------:R-:W-:Y:S02]  /*1fc0*/  @!P4 IMAD R91, R0, 0xa, R113 ;  /* 0x0000000a005bc824 */ /* 0x000fe400078e0271 */
[----:B------:R-:W-:Y:S02]  /*1fd0*/  @P0 IMAD R89, R40, UR40, R89 ;  /* 0x0000002828590c24 */ /* 0x000fe4000f8e0259 */
[----:B------:R-:W-:-:S04]  /*1fe0*/  @!P4 IMAD.WIDE R90, R91, 0x8, R10 ;  /* 0x000000085b5ac825 */ /* 0x000fc800078e020a */
[----:B------:R-:W-:Y:S01]  /*1ff0*/  @P0 IMAD.WIDE R88, R89, 0x8, R10 ;  /* 0x0000000859580825 */ /* 0x000fe200078e020a */
[----:B------:R-:W2:Y:S01]  /*2000*/  @P3 LDG.E.64.CONSTANT R68, desc[UR42][R42.64] ;  /* 0x0000002a2a443981 */ /* 0x000ea2000c1e9b00 */
[----:B------:R-:W-:-:S03]  /*2010*/  LOP3.LUT P3, RZ, R66, 0x200, RZ, 0xc0, !PT ;  /* 0x0000020042ff7812 */ /* 0x000fc6000786c0ff */
[----:B------:R-:W2:Y:S04]  /*2020*/  @!P1 LDG.E.64.CONSTANT R42, desc[UR42][R96.64] ;  /* 0x0000002a602a9981 */ /* 0x000ea8000c1e9b00 */
[----:B------:R-:W2:Y:S01]  /*2030*/  @P2 LDG.E.64.CONSTANT R52, desc[UR42][R38.64] ;  /* 0x0000002a26342981 */ /* 0x000ea2000c1e9b00 */
[----:B------:R-:W-:-:S05]  /*2040*/  LOP3.LUT P2, RZ, R66, 0x80, RZ, 0xc0, !PT ;  /* 0x0000008042ff7812 */ /* 0x000fca000784c0ff */
[----:B------:R-:W-:Y:S02]  /*2050*/  @P3 IMAD R36, R85, UR41, R36 ;  /* 0x0000002955243c24 */ /* 0x000fe4000f8e0224 */
[----:B------:R-:W-:Y:S01]  /*2060*/  @P3 IMAD R49, R0, 0xb, R49 ;  /* 0x0000000b00313824 */ /* 0x000fe200078e0231 */
[----:B------:R-:W2:Y:S03]  /*2070*/  @!P4 LDG.E.64.CONSTANT R38, desc[UR42][R90.64] ;  /* 0x0000002a5a26c981 */ /* 0x000ea6000c1e9b00 */
[----:B------:R-:W-:Y:S01]  /*2080*/  @P3 IMAD R49, R36, UR40, R49 ;  /* 0x0000002824313c24 */ /* 0x000fe2000f8e0231 */
[----:B------:R1:W2:Y:S03]  /*2090*/  @P0 LDG.E.64.CONSTANT R44, desc[UR42][R88.64] ;  /* 0x0000002a582c0981 */ /* 0x0002a6000c1e9b00 */
[----:B------:R-:W-:-:S04]  /*20a0*/  @P3 IMAD.WIDE R84, R49, 0x8, R10 ;  /* 0x0000000831543825 */ /* 0x000fc800078e020a */
[----:B-1----:R-:W-:-:S04]  /*20b0*/  @!P2 IMAD R89, R0, 0xc, R113 ;  /* 0x0000000c0059a824 */ /* 0x002fc800078e0271 */
[----:B------:R-:W-:-:S05]  /*20c0*/  @!P2 IMAD.WIDE R88, R89, 0x8, R10 ;  /* 0x000000085958a825 */ /* 0x000fca00078e020a */
[----:B------:R-:W2:Y:S01]  /*20d0*/  @!P2 LDG.E.64.CONSTANT R48, desc[UR42][R88.64] ;  /* 0x0000002a5830a981 */ /* 0x000ea2000c1e9b00 */
[----:B------:R-:W-:-:S04]  /*20e0*/  @P1 IMAD R93, R0, 0x8, R93 ;  /* 0x00000008005d1824 */ /* 0x000fc800078e025d */
[----:B------:R-:W-:Y:S02]  /*20f0*/  @P1 IMAD R93, R46, UR40, R93 ;  /* 0x000000282e5d1c24 */ /* 0x000fe4000f8e025d */
[----:B------:R-:W-:Y:S02]  /*2100*/  @P4 IMAD R24, R87, UR41, R24 ;  /* 0x0000002957184c24 */ /* 0x000fe4000f8e0218 */
[----:B------:R-:W-:-:S04]  /*2110*/  @P1 IMAD.WIDE R92, R93, 0x8, R10 ;  /* 0x000000085d5c1825 */ /* 0x000fc800078e020a */
[----:B------:R-:W-:-:S04]  /*2120*/  @P4 IMAD R25, R0, 0xa, R25 ;  /* 0x0000000a00194824 */ /* 0x000fc800078e0219 */
[----:B------:R-:W-:-:S04]  /*2130*/  @P4 IMAD R25, R24, UR40, R25 ;  /* 0x0000002818194c24 */ /* 0x000fc8000f8e0219 */
[----:B------:R-:W-:Y:S01]  /*2140*/  @P4 IMAD.WIDE R86, R25, 0x8, R10 ;  /* 0x0000000819564825 */ /* 0x000fe200078e020a */
[----:B------:R-:W-:-:S03]  /*2150*/  LOP3.LUT P0, RZ, R66, 0x20, RZ, 0xc0, !PT ;  /* 0x0000002042ff7812 */ /* 0x000fc6000780c0ff */
[----:B------:R-:W-:Y:S02]  /*2160*/  @P2 IMAD R34, R83, UR41, R34 ;  /* 0x0000002953222c24 */ /* 0x000fe4000f8e0222 */
[----:B------:R-:W-:-:S04]  /*2170*/  @P2 IMAD R37, R0, 0xc, R37 ;  /* 0x0000000c00252824 */ /* 0x000fc800078e0225 */
[----:B------:R-:W-:-:S04]  /*2180*/  @P2 IMAD R37, R34, UR40, R37 ;  /* 0x0000002822252c24 */ /* 0x000fc8000f8e0225 */
[----:B------:R-:W-:-:S04]  /*2190*/  @P2 IMAD.WIDE R82, R37, 0x8, R10 ;  /* 0x0000000825522825 */ /* 0x000fc800078e020a */
[----:B------:R-:W-:Y:S02]  /*21a0*/  @P0 IMAD R26, R79, UR41, R26 ;  /* 0x000000294f1a0c24 */ /* 0x000fe4000f8e021a */
[----:B------:R-:W-:-:S04]  /*21b0*/  @P0 IMAD R27, R0, 0xe, R27 ;  /* 0x0000000e001b0824 */ /* 0x000fc800078e021b */
[----:B------:R-:W-:-:S04]  /*21c0*/  @P0 IMAD R27, R26, UR40, R27 ;  /* 0x000000281a1b0c24 */ /* 0x000fc8000f8e021b */
[----:B------:R-:W-:Y:S01]  /*21d0*/  @P0 IMAD.WIDE R78, R27, 0x8, R10 ;  /* 0x000000081b4e0825 */ /* 0x000fe200078e020a */
[----:B------:R1:W2:Y:S01]  /*21e0*/  @P1 LDG.E.64.CONSTANT R42, desc[UR42][R92.64] ;  /* 0x0000002a5c2a1981 */ /* 0x0002a2000c1e9b00 */
[----:B------:R-:W-:Y:S02]  /*21f0*/  LOP3.LUT P1, RZ, R66, 0x40, RZ, 0xc0, !PT ;  /* 0x0000004042ff7812 */ /* 0x000fe4000782c0ff */
[----:B-1----:R-:W-:-:S04]  /*2200*/  @!P3 IMAD R93, R0, 0xb, R113 ;  /* 0x0000000b005db824 */ /* 0x002fc800078e0271 */
[----:B------:R-:W-:Y:S01]  /*2210*/  @!P3 IMAD.WIDE R92, R93, 0x8, R10 ;  /* 0x000000085d5cb825 */ /* 0x000fe200078e020a */
[----:B------:R1:W2:Y:S01]  /*2220*/  @P4 LDG.E.64.CONSTANT R38, desc[UR42][R86.64] ;  /* 0x0000002a56264981 */ /* 0x0002a2000c1e9b00 */
[----:B------:R-:W-:-:S03]  /*2230*/  LOP3.LUT P4, RZ, R66, 0x10, RZ, 0xc0, !PT ;  /* 0x0000001042ff7812 */ /* 0x000fc6000788c0ff */
[----:B------:R-:W2:Y:S02]  /*2240*/  @!P3 LDG.E.64.CONSTANT R24, desc[UR42][R92.64] ;  /* 0x0000002a5c18b981 */ /* 0x000ea4000c1e9b00 */
[----:B-1----:R-:W-:-:S04]  /*2250*/  @!P1 IMAD R87, R0, 0xd, R113 ;  /* 0x0000000d00579824 */ /* 0x002fc800078e0271 */
[----:B------:R-:W-:-:S05]  /*2260*/  @!P1 IMAD.WIDE R86, R87, 0x8, R10 ;  /* 0x0000000857569825 */ /* 0x000fca00078e020a */
[----:B------:R-:W2:Y:S04]  /*2270*/  @!P1 LDG.E.64.CONSTANT R36, desc[UR42][R86.64] ;  /* 0x0000002a56249981 */ /* 0x000ea8000c1e9b00 */
[----:B------:R1:W2:Y:S02]  /*2280*/  @P2 LDG.E.64.CONSTANT R48, desc[UR42][R82.64] ;  /* 0x0000002a52302981 */ /* 0x0002a4000c1e9b00 */
[----:B-1----:R-:W-:-:S04]  /*2290*/  @!P4 IMAD R83, R0, 0xf, R113 ;  /* 0x0000000f0053c824 */ /* 0x002fc800078e0271 */
[----:B------:R-:W-:-:S05]  /*22a0*/  @!P4 IMAD.WIDE R82, R83, 0x8, R10 ;  /* 0x000000085352c825 */ /* 0x000fca00078e020a */
[----:B------:R-:W2:Y:S01]  /*22b0*/  @!P4 LDG.E.64.CONSTANT R26, desc[UR42][R82.64] ;  /* 0x0000002a521ac981 */ /* 0x000ea2000c1e9b00 */
[----:B------:R-:W-:Y:S02]  /*22c0*/  @P1 IMAD R32, R81, UR41, R32 ;  /* 0x0000002951201c24 */ /* 0x000fe4000f8e0220 */
[----:B------:R-:W-:-:S04]  /*22d0*/  @P1 IMAD R57, R0, 0xd, R57 ;  /* 0x0000000d00391824 */ /* 0x000fc800078e0239 */
[----:B------:R-:W-:Y:S02]  /*22e0*/  @P1 IMAD R57, R32, UR40, R57 ;  /* 0x0000002820391c24 */ /* 0x000fe4000f8e0239 */
[----:B------:R-:W-:Y:S02]  /*22f0*/  @P4 IMAD R30, R77, UR41, R30 ;  /* 0x000000294d1e4c24 */ /* 0x000fe4000f8e021e */
[----:B------:R-:W-:-:S04]  /*2300*/  @P1 IMAD.WIDE R80, R57, 0x8, R10 ;  /* 0x0000000839501825 */ /* 0x000fc800078e020a */
[----:B------:R-:W-:-:S04]  /*2310*/  @P4 IMAD R55, R0, 0xf, R55 ;  /* 0x0000000f00374824 */ /* 0x000fc800078e0237 */
[----:B------:R-:W-:-:S04]  /*2320*/  @P4 IMAD R55, R30, UR40, R55 ;  /* 0x000000281e374c24 */ /* 0x000fc8000f8e0237 */
[----:B------:R-:W-:Y:S01]  /*2330*/  @P4 IMAD.WIDE R76, R55, 0x8, R10 ;  /* 0x00000008374c4825 */ /* 0x000fe200078e020a */
[----:B------:R1:W2:Y:S01]  /*2340*/  @P3 LDG.E.64.CONSTANT R24, desc[UR42][R84.64] ;  /* 0x0000002a54183981 */ /* 0x0002a2000c1e9b00 */
[----:B------:R-:W-:Y:S02]  /*2350*/  LOP3.LUT P3, RZ, R66, 0x8, RZ, 0xc0, !PT ;  /* 0x0000000842ff7812 */ /* 0x000fe4000786c0ff */
[----:B-1----:R-:W-:-:S04]  /*2360*/  @!P0 IMAD R85, R0, 0xe, R113 ;  /* 0x0000000e00558824 */ /* 0x002fc800078e0271 */
[----:B------:R-:W-:Y:S01]  /*2370*/  @!P0 IMAD.WIDE R84, R85, 0x8, R10 ;  /* 0x0000000855548825 */ /* 0x000fe200078e020a */
[----:B------:R1:W2:Y:S04]  /*2380*/  @P1 LDG.E.64.CONSTANT R36, desc[UR42][R80.64] ;  /* 0x0000002a50241981 */ /* 0x0002a8000c1e9b00 */
[----:B------:R-:W2:Y:S02]  /*2390*/  @!P0 LDG.E.64.CONSTANT R56, desc[UR42][R84.64] ;  /* 0x0000002a54388981 */ /* 0x000ea4000c1e9b00 */
[----:B-1----:R-:W-:-:S04]  /*23a0*/  @!P3 IMAD R81, R0, 0x10, R113 ;  /* 0x000000100051b824 */ /* 0x002fc800078e0271 */
[----:B------:R-:W-:Y:S01]  /*23b0*/  @!P3 IMAD.WIDE R80, R81, 0x8, R10 ;  /* 0x000000085150b825 */ /* 0x000fe200078e020a */
[----:B------:R-:W2:Y:S01]  /*23c0*/  @P4 LDG.E.64.CONSTANT R26, desc[UR42][R76.64] ;  /* 0x0000002a4c1a4981 */ /* 0x000ea2000c1e9b00 */
[----:B------:R-:W-:-:S03]  /*23d0*/  ISETP.NE.AND P4, PT, R54, RZ, PT ;  /* 0x000000ff3600720c */ /* 0x000fc60003f85270 */
[----:B------:R-:W2:Y:S01]  /*23e0*/  @!P3 LDG.E.64.CONSTANT R54, desc[UR42][R80.64] ;  /* 0x0000002a5036b981 */ /* 0x000ea2000c1e9b00 */
[----:B------:R-:W-:Y:S01]  /*23f0*/  LOP3.LUT P2, RZ, R66, 0x4, RZ, 0xc0, !PT ;  /* 0x0000000442ff7812 */ /* 0x000fe2000784c0ff */
[----:B------:R-:W-:Y:S01]  /*2400*/  @P3 IMAD R28, R73, UR41, R28 ;  /* 0x00000029491c3c24 */ /* 0x000fe2000f8e021c */
[----:B------:R-:W-:-:S05]  /*2410*/  @P3 LEA R59, R0, R59, 0x4 ;  /* 0x0000003b003b3211 */ /* 0x000fca00078e20ff */
[----:B------:R-:W-:-:S04]  /*2420*/  @P3 IMAD R59, R28, UR40, R59 ;  /* 0x000000281c3b3c24 */ /* 0x000fc8000f8e023b */
[----:B------:R-:W-:Y:S01]  /*2430*/  @P3 IMAD.WIDE R72, R59, 0x8, R10 ;  /* 0x000000083b483825 */ /* 0x000fe200078e020a */
[----:B------:R1:W2:Y:S03]  /*2440*/  @P0 LDG.E.64.CONSTANT R56, desc[UR42][R78.64] ;  /* 0x0000002a4e380981 */ /* 0x0002a6000c1e9b00 */
[----:B-1----:R-:W-:-:S04]  /*2450*/  @!P2 IMAD R79, R0, 0x11, R113 ;  /* 0x00000011004fa824 */ /* 0x002fc800078e0271 */
[----:B------:R-:W-:Y:S01]  /*2460*/  @!P2 IMAD.WIDE R78, R79, 0x8, R10 ;  /* 0x000000084f4ea825 */ /* 0x000fe200078e020a */
[----:B------:R1:W2:Y:S01]  /*2470*/  @P3 LDG.E.64.CONSTANT R54, desc[UR42][R72.64] ;  /* 0x0000002a48363981 */ /* 0x0002a2000c1e9b00 */
[----:B------:R-:W-:-:S03]  /*2480*/  ISETP.NE.AND P3, PT, R58, RZ, PT ;  /* 0x000000ff3a00720c */ /* 0x000fc60003f65270 */
[----:B------:R-:W2:Y:S01]  /*2490*/  @!P2 LDG.E.64.CONSTANT R58, desc[UR42][R78.64] ;  /* 0x0000002a4e3aa981 */ /* 0x000ea2000c1e9b00 */
[C---:B------:R-:W-:Y:S02]  /*24a0*/  LOP3.LUT P0, RZ, R66.reuse, 0x1, RZ, 0xc0, !PT ;  /* 0x0000000142ff7812 */ /* 0x040fe4000780c0ff */
[----:B------:R-:W-:Y:S01]  /*24b0*/  LOP3.LUT P1, RZ, R66, 0x2, RZ, 0xc0, !PT ;  /* 0x0000000242ff7812 */ /* 0x000fe2000782c0ff */
[----:B------:R-:W-:Y:S02]  /*24c0*/  @P2 IMAD R6, R67, UR41, R6 ;  /* 0x0000002943062c24 */ /* 0x000fe4000f8e0206 */
[----:B------:R-:W-:-:S04]  /*24d0*/  @P2 IMAD R7, R0, 0x11, R7 ;  /* 0x0000001100072824 */ /* 0x000fc800078e0207 */
[----:B------:R-:W-:-:S04]  /*24e0*/  @P2 IMAD R7, R6, UR40, R7 ;  /* 0x0000002806072c24 */ /* 0x000fc8000f8e0207 */
[----:B-1----:R-:W-:Y:S02]  /*24f0*/  @!P0 IMAD R73, R0, 0x13, R113 ;  /* 0x0000001300498824 */ /* 0x002fe400078e0271 */
[----:B------:R-:W-:-:S04]  /*2500*/  @P2 IMAD.WIDE R66, R7, 0x8, R10 ;  /* 0x0000000807422825 */ /* 0x000fc800078e020a */
[----:B------:R-:W-:-:S04]  /*2510*/  @!P0 IMAD.WIDE R72, R73, 0x8, R10 ;  /* 0x0000000849488825 */ /* 0x000fc800078e020a */
[----:B------:R-:W-:-:S04]  /*2520*/  @!P1 IMAD R77, R0, 0x12, R113 ;  /* 0x00000012004d9824 */ /* 0x000fc800078e0271 */
[----:B------:R-:W-:-:S05]  /*2530*/  @!P1 IMAD.WIDE R76, R77, 0x8, R10 ;  /* 0x000000084d4c9825 */ /* 0x000fca00078e020a */
[----:B------:R1:W2:Y:S04]  /*2540*/  @!P1 LDG.E.64.CONSTANT R6, desc[UR42][R76.64] ;  /* 0x0000002a4c069981 */ /* 0x0002a8000c1e9b00 */
[----:B------:R-:W2:Y:S04]  /*2550*/  @P2 LDG.E.64.CONSTANT R58, desc[UR42][R66.64] ;  /* 0x0000002a423a2981 */ /* 0x000ea8000c1e9b00 */
[----:B------:R0:W2:Y:S01]  /*2560*/  @!P0 LDG.E.64.CONSTANT R66, desc[UR42][R72.64] ;  /* 0x0000002a48428981 */ /* 0x0000a2000c1e9b00 */
[----:B------:R-:W-:Y:S02]  /*2570*/  @P0 IMAD R4, R29, UR41, R4 ;  /* 0x000000291d040c24 */ /* 0x000fe4000f8e0204 */
[----:B------:R-:W-:-:S02]  /*2580*/  @P0 IMAD R5, R0, 0x13, R5 ;  /* 0x0000001300050824 */ /* 0x000fc400078e0205 */
[----:B------:R-:W-:Y:S02]  /*2590*/  @P1 IMAD R22, R47, UR41, R22 ;  /* 0x000000292f161c24 */ /* 0x000fe4000f8e0216 */
[----:B------:R-:W-:Y:S02]  /*25a0*/  @P0 IMAD R5, R4, UR40, R5 ;  /* 0x0000002804050c24 */ /* 0x000fe4000f8e0205 */
[----:B------:R-:W-:Y:S02]  /*25b0*/  @P1 IMAD R31, R0, 0x12, R31 ;  /* 0x00000012001f1824 */ /* 0x000fe400078e021f */
[----:B-1----:R-:W-:-:S04]  /*25c0*/  @P0 IMAD.WIDE R76, R5, 0x8, R10 ;  /* 0x00000008054c0825 */ /* 0x002fc800078e020a */
[----:B------:R-:W-:-:S04]  /*25d0*/  @P1 IMAD R31, R22, UR40, R31 ;  /* 0x00000028161f1c24 */ /* 0x000fc8000f8e021f */
[----:B------:R-:W-:-:S05]  /*25e0*/  @P1 IMAD.WIDE R30, R31, 0x8, R10 ;  /* 0x000000081f1e1825 */ /* 0x000fca00078e020a */
[----:B------:R-:W2:Y:S01]  /*25f0*/  @P1 LDG.E.64.CONSTANT R6, desc[UR42][R30.64] ;  /* 0x0000002a1e061981 */ /* 0x000ea2000c1e9b00 */
[----:B------:R-:W-:Y:S01]  /*2600*/  ISETP.NE.AND P1, PT, R62, RZ, PT ;  /* 0x000000ff3e00720c */ /* 0x000fe20003f25270 */
[----:B------:R-:W-:Y:S01]  /*2610*/  @P6 IMAD R18, R65, UR41, R18 ;  /* 0x0000002941126c24 */ /* 0x000fe2000f8e0212 */
[----:B------:R-:W-:Y:S01]  /*2620*/  ISETP.NE.AND P2, PT, R64, RZ, PT ;  /* 0x000000ff4000720c */ /* 0x000fe20003f45270 */
[----:B------:R-:W-:Y:S02]  /*2630*/  @P5 IMAD R14, R14, UR41, R41 ;  /* 0x000000290e0e5c24 */ /* 0x000fe4000f8e0229 */
[----:B------:R-:W-:-:S04]  /*2640*/  @P5 IMAD R15, R0, 0x19, R15 ;  /* 0x00000019000f5824 */ /* 0x000fc800078e020f */
[----:B0-----:R-:W-:Y:S02]  /*2650*/  @P5 IMAD R73, R14, UR40, R15 ;  /* 0x000000280e495c24 */ /* 0x001fe4000f8e020f */
[----:B------:R-:W-:-:S04]  /*2660*/  @P4 IMAD R61, R8, UR41, R61 ;  /* 0x00000029083d4c24 */ /* 0x000fc8000f8e023d */
[----:B------:R-:W-:Y:S02]  /*2670*/  @!P2 IMAD R15, R0, 0x16, R113 ;  /* 0x00000016000fa824 */ /* 0x000fe400078e0271 */
[----:B------:R-:W-:Y:S02]  /*2680*/  @P3 IMAD R63, R2, UR41, R63 ;  /* 0x00000029023f3c24 */ /* 0x000fe4000f8e023f */
[----:B------:R-:W-:Y:S02]  /*2690*/  @P3 IMAD R8, R0, 0x17, R17 ;  /* 0x0000001700083824 */ /* 0x000fe400078e0211 */
[----:B------:R-:W-:-:S04]  /*26a0*/  @!P2 IMAD.WIDE R14, R15, 0x8, R10 ;  /* 0x000000080f0ea825 */ /* 0x000fc800078e020a */
[----:B------:R-:W-:Y:S02]  /*26b0*/  @P1 IMAD R16, R16, UR41, R35 ;  /* 0x0000002910101c24 */ /* 0x000fe4000f8e0223 */
[----:B------:R-:W-:Y:S01]  /*26c0*/  @P3 IMAD R35, R63, UR40, R8 ;  /* 0x000000283f233c24 */ /* 0x000fe2000f8e0208 */
[----:B------:R-:W2:Y:S01]  /*26d0*/  @!P2 LDG.E.64.CONSTANT R14, desc[UR42][R14.64] ;  /* 0x0000002a0e0ea981 */ /* 0x000ea2000c1e9b00 */
[----:B------:R-:W-:-:S04]  /*26e0*/  @!P3 IMAD R63, R0, 0x17, R113 ;  /* 0x00000017003fb824 */ /* 0x000fc800078e0271 */
[----:B------:R-:W-:-:S04]  /*26f0*/  @!P3 IMAD.WIDE R62, R63, 0x8, R10 ;  /* 0x000000083f3eb825 */ /* 0x000fc800078e020a */
[----:B------:R-:W-:Y:S02]  /*2700*/  @!P4 IMAD R17, R0, 0x18, R113 ;  /* 0x000000180011c824 */ /* 0x000fe400078e0271 */
[----:B------:R-:W2:Y:S04]  /*2710*/  @!P3 LDG.E.64.CONSTANT R62, desc[UR42][R62.64] ;  /* 0x0000002a3e3eb981 */ /* 0x000ea8000c1e9b00 */
[----:B------:R0:W2:Y:S01]  /*2720*/  @P0 LDG.E.64.CONSTANT R66, desc[UR42][R76.64] ;  /* 0x0000002a4c420981 */ /* 0x0000a2000c1e9b00 */
[----:B------:R-:W-:-:S13]  /*2730*/  ISETP.NE.AND P0, PT, R60, RZ, PT ;  /* 0x000000ff3c00720c */ /* 0x000fda0003f05270 */
[----:B------:R-:W-:Y:S02]  /*2740*/  @!P0 IMAD R65, R0, 0x14, R113 ;  /* 0x0000001400418824 */ /* 0x000fe400078e0271 */
[----:B------:R-:W-:Y:S02]  /*2750*/  @P0 IMAD R12, R12, UR41, R33 ;  /* 0x000000290c0c0c24 */ /* 0x000fe4000f8e0221 */
[----:B------:R-:W-:Y:S02]  /*2760*/  @P0 IMAD R23, R0, 0x14, R23 ;  /* 0x0000001400170824 */ /* 0x000fe400078e0217 */
[----:B------:R-:W-:-:S04]  /*2770*/  @!P0 IMAD.WIDE R64, R65, 0x8, R10 ;  /* 0x0000000841408825 */ /* 0x000fc800078e020a */
[----:B------:R-:W-:Y:S02]  /*2780*/  @P1 IMAD R33, R0, 0x15, R19 ;  /* 0x0000001500211824 */ /* 0x000fe400078e0213 */
[----:B------:R-:W-:Y:S01]  /*2790*/  @P0 IMAD R19, R12, UR40, R23 ;  /* 0x000000280c130c24 */ /* 0x000fe2000f8e0217 */
[----:B------:R-:W2:Y:S01]  /*27a0*/  @!P0 LDG.E.64.CONSTANT R64, desc[UR42][R64.64] ;  /* 0x0000002a40408981 */ /* 0x000ea2000c1e9b00 */
[----:B------:R-:W-:-:S04]  /*27b0*/  @!P1 IMAD R23, R0, 0x15, R113 ;  /* 0x0000001500179824 */ /* 0x000fc800078e0271 */
[----:B------:R-:W-:-:S06]  /*27c0*/  @!P1 IMAD.WIDE R22, R23, 0x8, R10 ;  /* 0x0000000817169825 */ /* 0x000fcc00078e020a */
[----:B------:R-:W2:Y:S01]  /*27d0*/  @!P1 LDG.E.64.CONSTANT R22, desc[UR42][R22.64] ;  /* 0x0000002a16169981 */ /* 0x000ea2000c1e9b00 */
[----:B------:R-:W-:Y:S02]  /*27e0*/  @P1 IMAD R33, R16, UR40, R33 ;  /* 0x0000002810211c24 */ /* 0x000fe4000f8e0221 */
[----:B------:R-:W-:Y:S02]  /*27f0*/  @P4 IMAD R12, R0, 0x18, R9 ;  /* 0x00000018000c4824 */ /* 0x000fe400078e0209 */
[----:B------:R-:W-:-:S04]  /*2800*/  @!P4 IMAD.WIDE R16, R17, 0x8, R10 ;  /* 0x000000081110c825 */ /* 0x000fc800078e020a */
[----:B------:R-:W-:Y:S02]  /*2810*/  @P4 IMAD R41, R61, UR40, R12 ;  /* 0x000000283d294c24 */ /* 0x000fe4000f8e020c */
[----:B------:R-:W-:Y:S01]  /*2820*/  @!P5 IMAD R61, R0, 0x19, R113 ;  /* 0x00000019003dd824 */ /* 0x000fe200078e0271 */
[----:B------:R-:W2:Y:S03]  /*2830*/  @!P4 LDG.E.64.CONSTANT R16, desc[UR42][R16.64] ;  /* 0x0000002a1010c981 */ /* 0x000ea6000c1e9b00 */
[----:B------:R-:W-:-:S04]  /*2840*/  @!P5 IMAD.WIDE R60, R61, 0x8, R10 ;  /* 0x000000083d3cd825 */ /* 0x000fc800078e020a */
[----:B------:R-:W-:Y:S02]  /*2850*/  @!P6 IMAD R9, R0, 0x1a, R113 ;  /* 0x0000001a0009e824 */ /* 0x000fe400078e0271 */
[----:B------:R-:W2:Y:S02]  /*2860*/  @!P5 LDG.E.64.CONSTANT R60, desc[UR42][R60.64] ;  /* 0x0000002a3c3cd981 */ /* 0x000ea4000c1e9b00 */
[----:B------:R-:W-:-:S06]  /*2870*/  @!P6 IMAD.WIDE R8, R9, 0x8, R10 ;  /* 0x000000080908e825 */ /* 0x000fcc00078e020a */
[----:B------:R-:W2:Y:S01]  /*2880*/  @!P6 LDG.E.64.CONSTANT R8, desc[UR42][R8.64] ;  /* 0x0000002a0808e981 */ /* 0x000ea2000c1e9b00 */
[----:B------:R-:W-:-:S04]  /*2890*/  @P6 IMAD R13, R0, 0x1a, R13 ;  /* 0x0000001a000d6824 */ /* 0x000fc800078e020d */
[----:B0-----:R-:W-:Y:S02]  /*28a0*/  @P6 IMAD R77, R18, UR40, R13 ;  /* 0x00000028124d6c24 */ /* 0x001fe4000f8e020d */
[----:B------:R-:W-:-:S04]  /*28b0*/  @P0 IMAD.WIDE R12, R19, 0x8, R10 ;  /* 0x00000008130c0825 */ /* 0x000fc800078e020a */
[----:B------:R-:W-:Y:S01]  /*28c0*/  @P2 IMAD R20, R3, UR41, R20 ;  /* 0x0000002903142c24 */ /* 0x000fe2000f8e0214 */
[----:B----4-:R-:W-:Y:S01]  /*28d0*/  DADD R96, RZ, R136 ;  /* 0x00000000ff607229 */ /* 0x010fe20000000088 */
[----:B------:R-:W-:Y:S01]  /*28e0*/  @P2 IMAD R21, R0, 0x16, R21 ;  /* 0x0000001600152824 */ /* 0x000fe200078e0215 */
[----:B------:R-:W-:Y:S01]  /*28f0*/  I2F.F64 R28, UR5 ;  /* 0x00000005001c7d12 */ /* 0x000fe20008201c00 */
[----:B------:R-:W-:Y:S01]  /*2900*/  @P1 IMAD.WIDE R18, R33, 0x8, R10 ;  /* 0x0000000821121825 */ /* 0x000fe200078e020a */
[----:B------:R-:W0:Y:S03]  /*2910*/  LDCU UR5, c[0x3][0x70] ;  /* 0x00c00e00ff0577ac */ /* 0x000e260008000800 */
[----:B------:R-:W-:Y:S01]  /*2920*/  @P2 IMAD R21, R20, UR40, R21 ;  /* 0x0000002814152c24 */ /* 0x000fe2000f8e0215 */
[----:B---3--:R-:W-:Y:S01]  /*2930*/  DADD R116, R96, R126 ;  /* 0x0000000060747229 */ /* 0x008fe2000000007e */
[--C-:B------:R-:W-:Y:S01]  /*2940*/  @P3 IMAD.WIDE R32, R35, 0x8, R10.reuse ;  /* 0x0000000823203825 */ /* 0x100fe200078e020a */
[----:B------:R-:W-:Y:S01]  /*2950*/  I2F.F64 R110, UR4 ;  /* 0x00000004006e7d12 */ /* 0x000fe20008201c00 */
[----:B------:R-:W1:Y:S02]  /*2960*/  LDCU UR4, c[0x3][0xd8] ;  /* 0x00c01b00ff0477ac */ /* 0x000e640008000800 */
[--C-:B------:R-:W-:Y:S01]  /*2970*/  @P2 IMAD.WIDE R20, R21, 0x8, R10.reuse ;  /* 0x0000000815142825 */ /* 0x100fe200078e020a */
[----:B------:R-:W3:Y:S01]  /*2980*/  @P3 LDG.E.64.CONSTANT R62, desc[UR42][R32.64] ;  /* 0x0000002a203e3981 */ /* 0x000ee2000c1e9b00 */
[----:B------:R-:W4:Y:S03]  /*2990*/  LDCU UR40, c[0x3][0xc] ;  /* 0x00c00180ff2877ac */ /* 0x000f260008000800 */
[----:B------:R-:W3:Y:S01]  /*29a0*/  @P2 LDG.E.64.CONSTANT R14, desc[UR42][R20.64] ;  /* 0x0000002a140e2981 */ /* 0x000ee2000c1e9b00 */
[--C-:B------:R-:W-:Y:S01]  /*29b0*/  @P4 IMAD.WIDE R34, R41, 0x8, R10.reuse ;  /* 0x0000000829224825 */ /* 0x100fe200078e020a */
[----:B-----5:R-:W-:Y:S01]  /*29c0*/  I2F.F64 R30, UR77 ;  /* 0x0000004d001e7d12 */ /* 0x020fe20008201c00 */
[----:B------:R-:W-:Y:S01]  /*29d0*/  DADD R116, R116, R142 ;  /* 0x0000000074747229 */ /* 0x000fe2000000008e */
[----:B------:R-:W5:Y:S01]  /*29e0*/  LDCU UR77, c[0x3][0x74] ;  /* 0x00c00e80ff4d77ac */ /* 0x000f620008000800 */
[--C-:B------:R-:W-:Y:S01]  /*29f0*/  @P5 IMAD.WIDE R40, R73, 0x8, R10.reuse ;  /* 0x0000000849285825 */ /* 0x100fe200078e020a */
[----:B------:R-:W4:Y:S03]  /*2a00*/  LDCU UR41, c[0x3][0x78] ;  /* 0x00c00f00ff2977ac */ /* 0x000f260008000800 */
[----:B------:R-:W-:-:S02]  /*2a10*/  @P6 IMAD.WIDE R72, R77, 0x8, R10 ;  /* 0x000000084d486825 */ /* 0x000fc400078e020a */
[----:B------:R-:W-:Y:S01]  /*2a20*/  DADD R116, R116, R74 ;  /* 0x0000000074747229 */ /* 0x000fe2000000004a */
[----:B------:R-:W5:Y:S01]  /*2a30*/  I2F.F64 R114, UR76 ;  /* 0x0000004c00727d12 */ /* 0x000f620008201c00 */
[----:B------:R-:W4:Y:S06]  /*2a40*/  LDCU UR76, c[0x3][0xdc] ;  /* 0x00c01b80ff4c77ac */ /* 0x000f2c0008000800 */
[----:B------:R-:W-:Y:S01]  /*2a50*/  DADD R116, R116, R70 ;  /* 0x0000000074747229 */ /* 0x000fe20000000046 */
[----:B0-----:R-:W0:Y:S01]  /*2a60*/  I2F.F64 R108, UR5 ;  /* 0x00000005006c7d12 */ /* 0x001e220008201c00 */
[----:B------:R0:W3:Y:S04]  /*2a70*/  @P0 LDG.E.64.CONSTANT R64, desc[UR42][R12.64] ;  /* 0x0000002a0c400981 */ /* 0x0000e8000c1e9b00 */
[----:B------:R-:W3:Y:S04]  /*2a80*/  @P1 LDG.E.64.CONSTANT R22, desc[UR42][R18.64] ;  /* 0x0000002a12161981 */ /* 0x000ee8000c1e9b00 */
[----:B------:R0:W3:Y:S04]  /*2a90*/  @P4 LDG.E.64.CONSTANT R16, desc[UR42][R34.64] ;  /* 0x0000002a22104981 */ /* 0x0000e8000c1e9b00 */
[----:B------:R-:W3:Y:S04]  /*2aa0*/  @P5 LDG.E.64.CONSTANT R60, desc[UR42][R40.64] ;  /* 0x0000002a283c5981 */ /* 0x000ee8000c1e9b00 */
[----:B------:R0:W3:Y:S01]  /*2ab0*/  @P6 LDG.E.64.CONSTANT R8, desc[UR42][R72.64] ;  /* 0x0000002a48086981 */ /* 0x0000e2000c1e9b00 */
[----:B-1----:R-:W1:Y:S01]  /*2ac0*/  I2F.F64 R46, UR4 ;  /* 0x00000004002e7d12 */ /* 0x002e620008201c00 */
[----:B------:R-:W-:Y:S01]  /*2ad0*/  DADD R116, R116, R50 ;  /* 0x0000000074747229 */ /* 0x000fe20000000032 */
[----:B------:R-:W1:Y:S01]  /*2ae0*/  LDCU UR4, c[0x3][0x7c] ;  /* 0x00c00f80ff0477ac */ /* 0x000e620008000800 */
[----:B-----5:R-:W-:-:S02]  /*2af0*/  DFMA R152, R114, R136, RZ ;  /* 0x000000887298722b */ /* 0x020fc400000000ff */
[----:B------:R-:W-:Y:S01]  /*2b00*/  DFMA R118, R28, R136, RZ ;  /* 0x000000881c76722b */ /* 0x000fe200000000ff */
[----:B------:R-:W5:Y:S02]  /*2b10*/  LDCU UR5, c[0x3][0xe8] ;  /* 0x00c01d00ff0577ac */ /* 0x000f640008000800 */
[----:B------:R-:W5:Y:S01]  /*2b20*/  I2F.F64 R2, UR77 ;  /* 0x0000004d00027d12 */ /* 0x000f620008201c00 */
[----:B------:R-:W5:Y:S01]  /*2b30*/  LDCU UR77, c[0x3][0xe0] ;  /* 0x00c01c00ff4d77ac */ /* 0x000f620008000800 */
[----:B--2---:R-:W-:-:S06]  /*2b40*/  DADD R116, R116, R68 ;  /* 0x0000000074747229 */ /* 0x004fcc0000000044 */
[----:B----4-:R-:W2:Y:S01]  /*2b50*/  I2F.F64 R4, UR76 ;  /* 0x0000004c00047d12 */ /* 0x010ea20008201c00 */
[----:B0-----:R-:W-:Y:S01]  /*2b60*/  DFMA R108, R108, R126, R152 ;  /* 0x0000007e6c6c722b */ /* 0x001fe20000000098 */
[----:B------:R-:W0:Y:S01]  /*2b70*/  LDCU UR76, c[0x3][0x10] ;  /* 0x00c00200ff4c77ac */ /* 0x000e220008000800 */
[----:B-1----:R-:W-:Y:S02]  /*2b80*/  DFMA R152, R46, R136, RZ ;  /* 0x000000882e98722b */ /* 0x002fe400000000ff */
[----:B------:R-:W-:-:S03]  /*2b90*/  DADD R116, R116, R52 ;  /* 0x0000000074747229 */ /* 0x000fc60000000034 */
[----:B-----5:R-:W1:Y:S01]  /*2ba0*/  I2F.F64 R150, UR77 ;  /* 0x0000004d00967d12 */ /* 0x020e620008201c00 */
[----:B------:R-:W-:Y:S01]  /*2bb0*/  DFMA R154, R2, R142, R108 ;  /* 0x0000008e029a722b */ /* 0x000fe2000000006c */
[----:B------:R-:W4:Y:S01]  /*2bc0*/  LDCU UR77, c[0x3][0xe4] ;  /* 0x00c01c80ff4d77ac */ /* 0x000f220008000800 */
[----:B--2---:R-:W-:Y:S02]  /*2bd0*/  DFMA R152, R4, R126, R152 ;  /* 0x0000007e0498722b */ /* 0x004fe40000000098 */
[----:B------:R-:W-:-:S08]  /*2be0*/  DADD R4, R116, R42 ;  /* 0x0000000074047229 */ /* 0x000fd0000000002a */
[----:B------:R-:W-:Y:S02]  /*2bf0*/  DADD R108, R4, R44 ;  /* 0x00000000046c7229 */ /* 0x000fe4000000002c */
[----:B-1----:R-:W-:-:S06]  /*2c00*/  DFMA R150, R150, R142, R152 ;  /* 0x0000008e9696722b */ /* 0x002fcc0000000098 */
[----:B------:R-:W-:-:S08]  /*2c10*/  DADD R152, R108, R38 ;  /* 0x000000006c987229 */ /* 0x000fd00000000026 */
[----:B------:R-:W-:Y:S01]  /*2c20*/  DADD R152, R152, R24 ;  /* 0x0000000098987229 */ /* 0x000fe20000000018 */
[----:B------:R-:W1:Y:S01]  /*2c30*/  I2F.F64 R146, UR40 ;  /* 0x0000002800927d12 */ /* 0x000e620008201c00 */
[----:B------:R-:W-:-:S06]  /*2c40*/  DFMA R114, R110, R126, R118 ;  /* 0x0000007e6e72722b */ /* 0x000fcc0000000076 */
[----:B------:R-:W-:Y:S01]  /*2c50*/  DADD R152, R152, R48 ;  /* 0x0000000098987229 */ /* 0x000fe20000000030 */
[----:B------:R-:W2:Y:S01]  /*2c60*/  I2F.F64 R148, UR41 ;  /* 0x0000002900947d12 */ /* 0x000ea20008201c00 */
[----:B------:R-:W-:-:S06]  /*2c70*/  DFMA R30, R30, R142, R114 ;  /* 0x0000008e1e1e722b */ /* 0x000fcc0000000072 */
[----:B------:R-:W-:Y:S01]  /*2c80*/  DADD R152, R152, R36 ;  /* 0x0000000098987229 */ /* 0x000fe20000000024 */
[----:B----4-:R-:W4:Y:S01]  /*2c90*/  I2F.F64 R12, UR77 ;  /* 0x0000004d000c7d12 */ /* 0x010f220008201c00 */
[----:B-1----:R-:W-:-:S07]  /*2ca0*/  DFMA R146, R146, R74, R30 ;  /* 0x0000004a9292722b */ /* 0x002fce000000001e */
[----:B0-----:R-:W0:Y:S01]  /*2cb0*/  I2F.F64 R92, UR76 ;  /* 0x0000004c005c7d12 */ /* 0x001e220008201c00 */
[----:B------:R-:W-:-:S07]  /*2cc0*/  DADD R152, R152, R56 ;  /* 0x0000000098987229 */ /* 0x000fce0000000038 */
[----:B------:R-:W1:Y:S01]  /*2cd0*/  I2F.F64 R10, UR4 ;  /* 0x00000004000a7d12 */ /* 0x000e620008201c00 */
[----:B--2---:R-:W-:-:S07]  /*2ce0*/  DFMA R148, R148, R74, R154 ;  /* 0x0000004a9494722b */ /* 0x004fce000000009a */
[----:B------:R-:W2:Y:S01]  /*2cf0*/  I2F.F64 R106, UR5 ;  /* 0x00000005006a7d12 */ /* 0x000ea20008201c00 */
[----:B----4-:R-:W-:-:S07]  /*2d00*/  DFMA R150, R12, R74, R150 ;  /* 0x0000004a0c96722b */ /* 0x010fce0000000096 */
[----:B------:R-:W4:Y:S01]  /*2d10*/  I2F.F64 R90, UR6 ;  /* 0x00000006005a7d12 */ /* 0x000f220008201c00 */
[----:B0-----:R-:W-:Y:S02]  /*2d20*/  DFMA R146, R92, R70, R146 ;  /* 0x000000465c92722b */ /* 0x001fe40000000092 */
[----:B------:R-:W-:-:S05]  /*2d30*/  DADD R152, R152, R26 ;  /* 0x0000000098987229 */ /* 0x000fca000000001a */
[----:B------:R-:W0:Y:S01]  /*2d40*/  I2F.F64 R104, UR7 ;  /* 0x0000000700687d12 */ /* 0x000e220008201c00 */
[----:B-1----:R-:W-:-:S07]  /*2d50*/  DFMA R154, R10, R70, R148 ;  /* 0x000000460a9a722b */ /* 0x002fce0000000094 */
[----:B------:R-:W1:Y:S01]  /*2d60*/  I2F.F64 R32, UR8 ;  /* 0x0000000800207d12 */ /* 0x000e620008201c00 */
[----:B--2---:R-:W-:-:S07]  /*2d70*/  DFMA R148, R106, R70, R150 ;  /* 0x000000466a94722b */ /* 0x004fce0000000096 */
[----:B------:R-:W2:Y:S01]  /*2d80*/  I2F.F64 R88, UR9 ;  /* 0x0000000900587d12 */ /* 0x000ea20008201c00 */
[----:B----4-:R-:W-:Y:S02]  /*2d90*/  DFMA R150, R90, R50, R146 ;  /* 0x000000325a96722b */ /* 0x010fe40000000092 */
[----:B------:R-:W-:-:S05]  /*2da0*/  DADD R152, R152, R54 ;  /* 0x0000000098987229 */ /* 0x000fca0000000036 */
[----:B------:R-:W4:Y:S01]  /*2db0*/  I2F.F64 R34, UR10 ;  /* 0x0000000a00227d12 */ /* 0x000f220008201c00 */
[----:B0-----:R-:W-:-:S07]  /*2dc0*/  DFMA R146, R104, R50, R154 ;  /* 0x000000326892722b */ /* 0x001fce000000009a */
[----:B------:R-:W0:Y:S01]  /*2dd0*/  I2F.F64 R72, UR11 ;  /* 0x0000000b00487d12 */ /* 0x000e220008201c00 */
[----:B-1----:R-:W-:-:S07]  /*2de0*/  DFMA R154, R32, R50, R148 ;  /* 0x00000032209a722b */ /* 0x002fce0000000094 */
[----:B------:R-:W1:Y:S01]  /*2df0*/  I2F.F64 R86, UR12 ;  /* 0x0000000c00567d12 */ /* 0x000e620008201c00 */
[----:B--2---:R-:W-:Y:S02]  /*2e00*/  DFMA R148, R88, R68, R150 ;  /* 0x000000445894722b */ /* 0x004fe40000000096 */
[----:B------:R-:W-:-:S05]  /*2e10*/  DADD R152, R152, R58 ;  /* 0x0000000098987229 */ /* 0x000fca000000003a */
[----:B------:R-:W2:Y:S01]  /*2e20*/  I2F.F64 R102, UR13 ;  /* 0x0000000d00667d12 */ /* 0x000ea20008201c00 */
[----:B----4-:R-:W-:-:S07]  /*2e30*/  DFMA R150, R34, R68, R146 ;  /* 0x000000442296722b */ /* 0x010fce0000000092 */
[----:B------:R-:W4:Y:S01]  /*2e40*/  I2F.F64 R84, UR14 ;  /* 0x0000000e00547d12 */ /* 0x000f220008201c00 */
[----:B0-----:R-:W-:-:S07]  /*2e50*/  DFMA R146, R72, R68, R154 ;  /* 0x000000444892722b */ /* 0x001fce000000009a */
[----:B------:R-:W0:Y:S01]  /*2e60*/  I2F.F64 R94, UR15 ;  /* 0x0000000f005e7d12 */ /* 0x000e220008201c00 */
[----:B-1----:R-:W-:Y:S02]  /*2e70*/  DFMA R154, R86, R52, R148 ;  /* 0x00000034569a722b */ /* 0x002fe40000000094 */
[----:B------:R-:W-:-:S05]  /*2e80*/  DADD R152, R152, R6 ;  /* 0x0000000098987229 */ /* 0x000fca0000000006 */
[----:B------:R-:W1:Y:S01]  /*2e90*/  I2F.F64 R76, UR17 ;  /* 0x00000011004c7d12 */ /* 0x000e620008201c00 */
[----:B--2---:R-:W-:-:S07]  /*2ea0*/  DFMA R148, R102, R52, R150 ;  /* 0x000000346694722b */ /* 0x004fce0000000096 */
[----:B------:R-:W2:Y:S01]  /*2eb0*/  I2F.F64 R82, UR18 ;  /* 0x0000001200527d12 */ /* 0x000ea20008201c00 */
[----:B----4-:R-:W-:Y:S02]  /*2ec0*/  DFMA R150, R84, R52, R146 ;  /* 0x000000345496722b */ /* 0x010fe40000000092 */
[----:B0-----:R-:W-:Y:S02]  /*2ed0*/  DFMA R146, R94, R42, R154 ;  /* 0x0000002a5e92722b */ /* 0x001fe4000000009a */
[----:B------:R-:W-:-:S03]  /*2ee0*/  DADD R152, R152, R66 ;  /* 0x0000000098987229 */ /* 0x000fc60000000042 */
[----:B------:R-:W0:Y:S01]  /*2ef0*/  I2F.F64 R20, UR16 ;  /* 0x0000001000147d12 */ /* 0x000e220008201c00 */
[----:B-1----:R-:W-:-:S07]  /*2f00*/  DFMA R150, R76, R42, R150 ;  /* 0x0000002a4c96722b */ /* 0x002fce0000000096 */
[----:B------:R-:W1:Y:S01]  /*2f10*/  I2F.F64 R100, UR20 ;  /* 0x0000001400647d12 */ /* 0x000e620008201c00 */
[----:B--2---:R-:W-:-:S07]  /*2f20*/  DFMA R146, R82, R44, R146 ;  /* 0x0000002c5292722b */ /* 0x004fce0000000092 */
[----:B------:R-:W2:Y:S01]  /*2f30*/  I2F.F64 R144, UR21 ;  /* 0x0000001500907d12 */ /* 0x000ea20008201c00 */
[----:B0-----:R-:W-:-:S07]  /*2f40*/  DFMA R148, R20, R42, R148 ;  /* 0x0000002a1494722b */ /* 0x001fce0000000094 */
[----:B------:R-:W0:Y:S01]  /*2f50*/  I2F.F64 R78, UR19 ;  /* 0x00000013004e7d12 */ /* 0x000e220008201c00 */
[----:B-1----:R-:W-:-:S07]  /*2f60*/  DFMA R150, R100, R44, R150 ;  /* 0x0000002c6496722b */ /* 0x002fce0000000096 */
[----:B------:R-:W1:Y:S01]  /*2f70*/  I2F.F64 R140, UR23 ;  /* 0x00000017008c7d12 */ /* 0x000e620008201c00 */
[----:B--2---:R-:W-:-:S07]  /*2f80*/  DFMA R144, R144, R38, R146 ;  /* 0x000000269090722b */ /* 0x004fce0000000092 */
[----:B------:R-:W2:Y:S01]  /*2f90*/  I2F.F64 R98, UR24 ;  /* 0x0000001800627d12 */ /* 0x000ea20008201c00 */
[----:B0-----:R-:W-:-:S07]  /*2fa0*/  DFMA R148, R78, R44, R148 ;  /* 0x0000002c4e94722b */ /* 0x001fce0000000094 */
[----:B------:R-:W0:Y:S01]  /*2fb0*/  I2F.F64 R80, UR22 ;  /* 0x0000001600507d12 */ /* 0x000e220008201c00 */
[----:B---3--:R-:W-:-:S07]  /*2fc0*/  DADD R152, R152, R64 ;  /* 0x0000000098987229 */ /* 0x008fce0000000040 */
[----:B------:R-:W3:Y:S01]  /*2fd0*/  I2F.F64 R138, UR26 ;  /* 0x0000001a008a7d12 */ /* 0x000ee20008201c00 */
[----:B-1----:R-:W-:-:S07]  /*2fe0*/  DFMA R140, R140, R38, R150 ;  /* 0x000000268c8c722b */ /* 0x002fce0000000096 */
[----:B------:R-:W1:Y:S01]  /*2ff0*/  I2F.F64 R18, UR27 ;  /* 0x0000001b00127d12 */ /* 0x000e620008201c00 */
[----:B------:R-:W-:Y:S02]  /*3000*/  DADD R152, R152, R22 ;  /* 0x0000000098987229 */ /* 0x000fe40000000016 */
[----:B--2---:R-:W-:-:S05]  /*3010*/  DFMA R144, R98, R24, R144 ;  /* 0x000000186290722b */ /* 0x004fca0000000090 */
[----:B------:R-:W2:Y:S01]  /*3020*/  I2F.F64 R134, UR25 ;  /* 0x0000001900867d12 */ /* 0x000ea20008201c00 */
[----:B------:R-:W-:-:S07]  /*3030*/  DADD R152, R152, R14 ;  /* 0x0000000098987229 */ /* 0x000fce000000000e */
[----:B------:R-:W4:Y:S01]  /*3040*/  I2F.F64 R132, UR29 ;  /* 0x0000001d00847d12 */ /* 0x000f220008201c00 */
[----:B0-----:R-:W-:-:S07]  /*3050*/  DFMA R148, R80, R38, R148 ;  /* 0x000000265094722b */ /* 0x001fce0000000094 */
[----:B------:R-:W0:Y:S01]  /*3060*/  I2F.F64 R40, UR30 ;  /* 0x0000001e00287d12 */ /* 0x000e220008201c00 */
[----:B---3--:R-:W-:Y:S02]  /*3070*/  DFMA R138, R138, R24, R140 ;  /* 0x000000188a8a722b */ /* 0x008fe4000000008c */
[----:B-1----:R-:W-:Y:S02]  /*3080*/  DFMA R144, R18, R48, R144 ;  /* 0x000000301290722b */ /* 0x002fe40000000090 */
[----:B------:R-:W-:-:S03]  /*3090*/  DADD R152, R152, R62 ;  /* 0x0000000098987229 */ /* 0x000fc6000000003e */
[----:B------:R-:W1:Y:S01]  /*30a0*/  I2F.F64 R130, UR28 ;  /* 0x0000001c00827d12 */ /* 0x000e620008201c00 */
[----:B--2---:R-:W-:-:S07]  /*30b0*/  DFMA R134, R134, R24, R148 ;  /* 0x000000188686722b */ /* 0x004fce0000000094 */
[----:B------:R-:W2:Y:S01]  /*30c0*/  I2F.F64 R128, UR32 ;  /* 0x0000002000807d12 */ /* 0x000ea20008201c00 */
[----:B----4-:R-:W-:-:S07]  /*30d0*/  DFMA R132, R132, R48, R138 ;  /* 0x000000308484722b */ /* 0x010fce000000008a */
[----:B------:R-:W3:Y:S01]  /*30e0*/  I2F.F64 R96, UR33 ;  /* 0x0000002100607d12 */ /* 0x000ee20008201c00 */
[----:B0-----:R-:W-:Y:S02]  /*30f0*/  DFMA R144, R40, R36, R144 ;  /* 0x000000242890722b */ /* 0x001fe40000000090 */
[----:B------:R-:W-:-:S05]  /*3100*/  DADD R152, R152, R16 ;  /* 0x0000000098987229 */ /* 0x000fca0000000010 */
[----:B------:R-:W0:Y:S01]  /*3110*/  I2F.F64 R124, UR31 ;  /* 0x0000001f007c7d12 */ /* 0x000e220008201c00 */
[----:B-1----:R-:W-:-:S07]  /*3120*/  DFMA R130, R130, R48, R134 ;  /* 0x000000308282722b */ /* 0x002fce0000000086 */
[----:B------:R-:W1:Y:S01]  /*3130*/  I2F.F64 R122, UR35 ;  /* 0x00000023007a7d12 */ /* 0x000e620008201c00 */
[----:B--2---:R-:W-:-:S07]  /*3140*/  DFMA R128, R128, R36, R132 ;  /* 0x000000248080722b */ /* 0x004fce0000000084 */
[----:B------:R-:W2:Y:S01]  /*3150*/  I2F.F64 R28, UR36 ;  /* 0x00000024001c7d12 */ /* 0x000ea20008201c00 */
[----:B---3--:R-:W-:Y:S02]  /*3160*/  DFMA R144, R96, R56, R144 ;  /* 0x000000386090722b */ /* 0x008fe40000000090 */
[----:B------:R-:W-:-:S05]  /*3170*/  DADD R152, R152, R60 ;  /* 0x0000000098987229 */ /* 0x000fca000000003c */
[----:B------:R-:W3:Y:S01]  /*3180*/  I2F.F64 R120, UR34 ;  /* 0x0000002200787d12 */ /* 0x000ee20008201c00 */
[----:B0-----:R-:W-:-:S07]  /*3190*/  DFMA R124, R124, R36, R130 ;  /* 0x000000247c7c722b */ /* 0x001fce0000000082 */
[----:B------:R-:W0:Y:S01]  /*31a0*/  I2F.F64 R118, UR38 ;  /* 0x0000002600767d12 */ /* 0x000e220008201c00 */
[----:B-1----:R-:W-:Y:S02]  /*31b0*/  DFMA R122, R122, R56, R128 ;  /* 0x000000387a7a722b */ /* 0x002fe40000000080 */
[----:B--2---:R-:W-:Y:S02]  /*31c0*/  DFMA R144, R28, R26, R144 ;  /* 0x0000001a1c90722b */ /* 0x004fe40000000090 */
[----:B------:R-:W-:-:S03]  /*31d0*/  DADD R28, R152, R8 ;  /* 0x00000000981c7229 */ /* 0x000fc60000000008 */
[----:B------:R-:W1:Y:S01]  /*31e0*/  I2F.F64 R110, UR37 ;  /* 0x00000025006e7d12 */ /* 0x000e620008201c00 */
[----:B------:R-:W-:Y:S01]  /*31f0*/  UMOV UR4, 0xe826d695 ;  /* 0xe826d69500047882 */ /* 0x000fe20000000000 */
[----:B------:R-:W-:-:S06]  /*3200*/  UMOV UR5, 0x3e112e0b ;  /* 0x3e112e0b00057882 */ /* 0x000fcc0000000000 */
[----:B------:R-:W2:Y:S01]  /*3210*/  I2F.F64 R46, UR39 ;  /* 0x00000027002e7d12 */ /* 0x000ea20008201c00 */
[----:B---3--:R-:W-:-:S07]  /*3220*/  DFMA R120, R120, R56, R124 ;  /* 0x000000387878722b */ /* 0x008fce000000007c */
[----:B------:R-:W3:Y:S01]  /*3230*/  I2F.F64 R116, UR45 ;  /* 0x0000002d00747d12 */ /* 0x000ee20008201c00 */
[----:B0-----:R-:W-:Y:S02]  /*3240*/  DFMA R118, R118, R26, R122 ;  /* 0x0000001a7676722b */ /* 0x001fe4000000007a */
[----:B------:R-:W-:-:S05]  /*3250*/  DSETP.GT.AND P0, PT, R28, UR4, PT ;  /* 0x000000041c007e2a */ /* 0x000fca000bf04000 */
[----:B------:R-:W0:Y:S01]  /*3260*/  I2F.F64 R114, UR44 ;  /* 0x0000002c00727d12 */ /* 0x000e220008201c00 */
[----:B-1----:R-:W-:-:S07]  /*3270*/  DFMA R120, R110, R26, R120 ;  /* 0x0000001a6e78722b */ /* 0x002fce0000000078 */
[----:B------:R-:W1:Y:S01]  /*3280*/  I2F.F64 R2, UR46 ;  /* 0x0000002e00027d12 */ /* 0x000e620008201c00 */
[----:B--2---:R-:W-:-:S07]  /*3290*/  DFMA R144, R46, R54, R144 ;  /* 0x000000362e90722b */ /* 0x004fce0000000090 */
[----:B------:R-:W2:Y:S01]  /*32a0*/  I2F.F64 R4, UR48 ;  /* 0x0000003000047d12 */ /* 0x000ea20008201c00 */
[-C--:B---3--:R-:W-:Y:S01]  /*32b0*/  DFMA R116, R116, R54.reuse, R118 ;  /* 0x000000367474722b */ /* 0x088fe20000000076 */
[----:B------:R-:W-:Y:S01]  /*32c0*/  BSSY.RECONVERGENT B0, `(.L_x_12) ;  /* 0x000008c000007945 */ /* 0x000fe20003800200 */
[----:B0-----:R-:W-:Y:S01]  /*32d0*/  DFMA R120, R114, R54, R120 ;  /* 0x000000367278722b */ /* 0x001fe20000000078 */
[----:B------:R-:W-:-:S04]  /*32e0*/  CS2R R114, SRZ ;  /* 0x0000000000727805 */ /* 0x000fc8000001ff00 */
[----:B------:R-:W0:Y:S01]  /*32f0*/  I2F.F64 R30, UR47 ;  /* 0x0000002f001e7d12 */ /* 0x000e220008201c00 */
[----:B-1----:R-:W-:Y:S01]  /*3300*/  DFMA R2, R2, R58, R144 ;  /* 0x0000003a0202722b */ /* 0x002fe20000000090 */
[----:B------:R-:W-:-:S06]  /*3310*/  CS2R R144, SRZ ;  /* 0x0000000000907805 */ /* 0x000fcc000001ff00 */
[----:B------:R-:W1:Y:S01]  /*3320*/  I2F.F64 R108, UR49 ;  /* 0x00000031006c7d12 */ /* 0x000e620008201c00 */
[----:B--2---:R-:W-:Y:S01]  /*3330*/  DFMA R116, R4, R58, R116 ;  /* 0x0000003a0474722b */ /* 0x004fe20000000074 */
[----:B------:R-:W-:-:S06]  /*3340*/  CS2R R4, SRZ ;  /* 0x0000000000047805 */ /* 0x000fcc000001ff00 */
[----:B------:R-:W2:Y:S08]  /*3350*/  I2F.F64 R12, UR50 ;  /* 0x00000032000c7d12 */ /* 0x000eb00008201c00 */
[----:B------:R-:W3:Y:S08]  /*3360*/  I2F.F64 R92, UR51 ;  /* 0x00000033005c7d12 */ /* 0x000ef00008201c00 */
[----:B------:R-:W4:Y:S08]  /*3370*/  I2F.F64 R106, UR52 ;  /* 0x00000034006a7d12 */ /* 0x000f300008201c00 */
[----:B------:R-:W0:Y:S08]  /*3380*/  I2F.F64 R10, UR53 ;  /* 0x00000035000a7d12 */ /* 0x000e300008201c00 */
        /* <DEDUP_REMOVED lines=21> */
[----:B------:R-:W0:Y:S01]  /*34e0*/  I2F.F64 R46, UR74 ;  /* 0x0000004a002e7d12 */ /* 0x000e220008201c00 */
[----:B-1234-:R-:W-:Y:S05]  /*34f0*/  @!P0 BRA `(.L_x_13) ;  /* 0x0000000400a08947 */ /* 0x01efea0003800000 */
[----:B------:R-:W-:Y:S01]  /*3500*/  DFMA R2, R108, R6, R2 ;  /* 0x000000066c02722b */ /* 0x000fe20000000002 */
[----:B------:R-:W-:Y:S01]  /*3510*/  BSSY.RECONVERGENT B1, `(.L_x_14) ;  /* 0x0000032000017945 */ /* 0x000fe20003800200 */
[----:B0-----:R-:W-:Y:S02]  /*3520*/  DFMA R120, R30, R58, R120 ;  /* 0x0000003a1e78722b */ /* 0x001fe40000000078 */
[----:B------:R-:W-:-:S04]  /*3530*/  DFMA R116, R92, R6, R116 ;  /* 0x000000065c74722b */ /* 0x000fc80000000074 */
[----:B------:R-:W-:Y:S02]  /*3540*/  DFMA R4, R106, R66, R2 ;  /* 0x000000426a04722b */ /* 0x000fe40000000002 */
[----:B------:R-:W0:Y:S01]  /*3550*/  MUFU.RCP64H R3, R29 ;  /* 0x0000001d00037308 */ /* 0x000e220000001800 */
[----:B------:R-:W-:Y:S01]  /*3560*/  IMAD.MOV.U32 R2, RZ, RZ, 0x1 ;  /* 0x00000001ff027424 */ /* 0x000fe200078e00ff */
[----:B------:R-:W-:Y:S02]  /*3570*/  DFMA R120, R12, R6, R120 ;  /* 0x000000060c78722b */ /* 0x000fe40000000078 */
[----:B------:R-:W-:Y:S02]  /*3580*/  DFMA R116, R90, R66, R116 ;  /* 0x000000425a74722b */ /* 0x000fe40000000074 */
[----:B------:R-:W-:-:S04]  /*3590*/  DFMA R4, R104, R64, R4 ;  /* 0x000000406804722b */ /* 0x000fc80000000004 */
[----:B------:R-:W-:Y:S02]  /*35a0*/  DFMA R120, R10, R66, R120 ;  /* 0x000000420a78722b */ /* 0x000fe40000000078 */
[----:B------:R-:W-:Y:S02]  /*35b0*/  DFMA R116, R88, R64, R116 ;  /* 0x000000405874722b */ /* 0x000fe40000000074 */
[----:B------:R-:W-:Y:S02]  /*35c0*/  DFMA R114, R34, R22, R4 ;  /* 0x000000162272722b */ /* 0x000fe40000000004 */
[----:B0-----:R-:W-:Y:S02]  /*35d0*/  DFMA R4, -R28, R2, 1 ;  /* 0x3ff000001c04742b */ /* 0x001fe40000000102 */
[----:B------:R-:W-:Y:S02]  /*35e0*/  DFMA R120, R32, R64, R120 ;  /* 0x000000402078722b */ /* 0x000fe40000000078 */
[----:B------:R-:W-:-:S02]  /*35f0*/  DFMA R116, R86, R22, R116 ;  /* 0x000000165674722b */ /* 0x000fc40000000074 */
[----:B------:R-:W-:Y:S02]  /*3600*/  DFMA R114, R102, R14, R114 ;  /* 0x0000000e6672722b */ /* 0x000fe40000000072 */
[----:B------:R-:W-:Y:S02]  /*3610*/  DFMA R4, R4, R4, R4 ;  /* 0x000000040404722b */ /* 0x000fe40000000004 */
[----:B------:R-:W-:Y:S02]  /*3620*/  DFMA R120, R72, R22, R120 ;  /* 0x000000164878722b */ /* 0x000fe40000000078 */
[----:B------:R-:W-:Y:S02]  /*3630*/  DFMA R116, R84, R14, R116 ;  /* 0x0000000e5474722b */ /* 0x000fe40000000074 */
[----:B------:R-:W-:Y:S02]  /*3640*/  DFMA R114, R20, R62, R114 ;  /* 0x0000003e1472722b */ /* 0x000fe40000000072 */
[----:B------:R-:W-:-:S02]  /*3650*/  DFMA R4, R2, R4, R2 ;  /* 0x000000040204722b */ /* 0x000fc40000000002 */
[----:B------:R-:W-:Y:S02]  /*3660*/  DFMA R120, R94, R14, R120 ;  /* 0x0000000e5e78722b */ /* 0x000fe40000000078 */
[----:B------:R-:W-:Y:S02]  /*3670*/  DFMA R116, R82, R62, R116 ;  /* 0x0000003e5274722b */ /* 0x000fe40000000074 */
[----:B------:R-:W-:Y:S02]  /*3680*/  DFMA R114, R100, R16, R114 ;  /* 0x000000106472722b */ /* 0x000fe40000000072 */
[----:B------:R-:W-:Y:S02]  /*3690*/  DFMA R2, -R28, R4, 1 ;  /* 0x3ff000001c02742b */ /* 0x000fe40000000104 */
[----:B------:R-:W-:Y:S02]  /*36a0*/  DFMA R120, R76, R62, R120 ;  /* 0x0000003e4c78722b */ /* 0x000fe40000000078 */
[----:B------:R-:W-:-:S02]  /*36b0*/  DFMA R116, R80, R16, R116 ;  /* 0x000000105074722b */ /* 0x000fc40000000074 */
[----:B------:R-:W-:Y:S02]  /*36c0*/  DFMA R114, R98, R60, R114 ;  /* 0x0000003c6272722b */ /* 0x000fe40000000072 */
[----:B------:R-:W-:Y:S02]  /*36d0*/  DFMA R2, R4, R2, R4 ;  /* 0x000000020402722b */ /* 0x000fe40000000004 */
[----:B------:R-:W-:Y:S02]  /*36e0*/  DFMA R120, R78, R16, R120 ;  /* 0x000000104e78722b */ /* 0x000fe40000000078 */
[----:B------:R-:W-:Y:S02]  /*36f0*/  DFMA R116, R40, R60, R116 ;  /* 0x0000003c2874722b */ /* 0x000fe40000000074 */
[----:B------:R-:W-:-:S04]  /*3700*/  DFMA R122, R96, R8, R114 ;  /* 0x00000008607a722b */ /* 0x000fc80000000072 */
[----:B------:R-:W-:Y:S02]  /*3710*/  DFMA R118, R18, R60, R120 ;  /* 0x0000003c1276722b */ /* 0x000fe40000000078 */
[----:B------:R-:W-:Y:S02]  /*3720*/  DFMA R116, R46, R8, R116 ;  /* 0x000000082e74722b */ /* 0x000fe40000000074 */
[----:B------:R-:W-:Y:S02]  /*3730*/  DMUL R4, R122, R2 ;  /* 0x000000027a047228 */ /* 0x000fe40000000000 */
[----:B------:R-:W-:Y:S02]  /*3740*/  FSETP.GEU.AND P1, PT, |R123|, 6.5827683646048100446e-37, PT ;  /* 0x036000007b00780b */ /* 0x000fe40003f2e200 */
[----:B------:R-:W-:-:S04]  /*3750*/  DFMA R118, R110, R8, R118 ;  /* 0x000000086e76722b */ /* 0x000fc80000000076 */
[----:B------:R-:W-:-:S08]  /*3760*/  DFMA R114, -R28, R4, R122 ;  /* 0x000000041c72722b */ /* 0x000fd0000000017a */
[----:B------:R-:W-:-:S10]  /*3770*/  DFMA R2, R2, R114, R4 ;  /* 0x000000720202722b */ /* 0x000fd40000000004 */
[----:B------:R-:W-:-:S05]  /*3780*/  FFMA R4, RZ, R29, R3 ;  /* 0x0000001dff047223 */ /* 0x000fca0000000003 */
[----:B------:R-:W-:-:S13]  /*3790*/  FSETP.GT.AND P0, PT, |R4|, 1.469367938527859385e-39, PT ;  /* 0x001000000400780b */ /* 0x000fda0003f04200 */
[----:B------:R-:W-:Y:S05]  /*37a0*/  @P0 BRA P1, `(.L_x_15) ;  /* 0x0000000000200947 */ /* 0x000fea0000800000 */
[----:B------:R-:W-:Y:S01]  /*37b0*/  IMAD.MOV.U32 R124, RZ, RZ, R122 ;  /* 0x000000ffff7c7224 */ /* 0x000fe200078e007a */
[----:B------:R-:W-:Y:S01]  /*37c0*/  MOV R2, 0x3810 ;  /* 0x0000381000027802 */ /* 0x000fe20000000f00 */
[----:B------:R-:W-:Y:S02]  /*37d0*/  IMAD.MOV.U32 R125, RZ, RZ, R123 ;  /* 0x000000ffff7d7224 */ /* 0x000fe400078e007b */
[----:B------:R-:W-:Y:S02]  /*37e0*/  IMAD.MOV.U32 R120, RZ, RZ, R28 ;  /* 0x000000ffff787224 */ /* 0x000fe400078e001c */
[----:B------:R-:W-:-:S07]  /*37f0*/  IMAD.MOV.U32 R121, RZ, RZ, R29 ;  /* 0x000000ffff797224 */ /* 0x000fce00078e001d */
[----:B------:R-:W-:Y:S05]  /*3800*/  CALL.REL.NOINC `($__internal_0_$__cuda_sm20_div_rn_f64_full) ;  /* 0x0000001c00c87944 */ /* 0x000fea0003c00000 */
[----:B------:R-:W-:Y:S02]  /*3810*/  IMAD.MOV.U32 R2, RZ, RZ, R130 ;  /* 0x000000ffff027224 */ /* 0x000fe400078e0082 */
[----:B------:R-:W-:-:S07]  /*3820*/  IMAD.MOV.U32 R3, RZ, RZ, R131 ;  /* 0x000000ffff037224 */ /* 0x000fce00078e0083 */
.L_x_15:
[----:B------:R-:W-:Y:S05]  /*3830*/  BSYNC.RECONVERGENT B1 ;  /* 0x0000000000017941 */ /* 0x000fea0003800200 */
.L_x_14:
[----:B------:R-:W0:Y:S01]  /*3840*/  MUFU.RCP64H R5, R29 ;  /* 0x0000001d00057308 */ /* 0x000e220000001800 */
[----:B------:R-:W-:Y:S01]  /*3850*/  IMAD.MOV.U32 R4, RZ, RZ, 0x1 ;  /* 0x00000001ff047424 */ /* 0x000fe200078e00ff */
[----:B------:R-:W-:Y:S01]  /*3860*/  FSETP.GEU.AND P1, PT, |R119|, 6.5827683646048100446e-37, PT ;  /* 0x036000007700780b */ /* 0x000fe20003f2e200 */
[----:B------:R-:W-:Y:S04]  /*3870*/  BSSY.RECONVERGENT B1, `(.L_x_16) ;  /* 0x0000016000017945 */ /* 0x000fe80003800200 */
[----:B0-----:R-:W-:-:S08]  /*3880*/  DFMA R114, -R28, R4, 1 ;  /* 0x3ff000001c72742b */ /* 0x001fd00000000104 */
[----:B------:R-:W-:-:S08]  /*3890*/  DFMA R114, R114, R114, R114 ;  /* 0x000000727272722b */ /* 0x000fd00000000072 */
[----:B------:R-:W-:-:S08]  /*38a0*/  DFMA R114, R4, R114, R4 ;  /* 0x000000720472722b */ /* 0x000fd00000000004 */
[----:B------:R-:W-:-:S08]  /*38b0*/  DFMA R4, -R28, R114, 1 ;  /* 0x3ff000001c04742b */ /* 0x000fd00000000172 */
[----:B------:R-:W-:-:S08]  /*38c0*/  DFMA R120, R114, R4, R114 ;  /* 0x000000047278722b */ /* 0x000fd00000000072 */
[----:B------:R-:W-:-:S08]  /*38d0*/  DMUL R4, R118, R120 ;  /* 0x0000007876047228 */ /* 0x000fd00000000000 */
[----:B------:R-:W-:-:S08]  /*38e0*/  DFMA R114, -R28, R4, R118 ;  /* 0x000000041c72722b */ /* 0x000fd00000000176 */
[----:B------:R-:W-:Y:S01]  /*38f0*/  DFMA R4, R120, R114, R4 ;  /* 0x000000727804722b */ /* 0x000fe20000000004 */
[----:B------:R-:W-:Y:S02]  /*3900*/  IMAD.MOV.U32 R114, RZ, RZ, R2 ;  /* 0x000000ffff727224 */ /* 0x000fe400078e0002 */
[----:B------:R-:W-:-:S07]  /*3910*/  IMAD.MOV.U32 R115, RZ, RZ, R3 ;  /* 0x000000ffff737224 */ /* 0x000fce00078e0003 */
[----:B------:R-:W-:-:S05]  /*3920*/  FFMA R112, RZ, R29, R5 ;  /* 0x0000001dff707223 */ /* 0x000fca0000000005 */
[----:B------:R-:W-:-:S13]  /*3930*/  FSETP.GT.AND P0, PT, |R112|, 1.469367938527859385e-39, PT ;  /* 0x001000007000780b */ /* 0x000fda0003f04200 */
[----:B------:R-:W-:Y:S05]  /*3940*/  @P0 BRA P1, `(.L_x_17) ;  /* 0x0000000000200947 */ /* 0x000fea0000800000 */
[----:B------:R-:W-:Y:S01]  /*3950*/  IMAD.MOV.U32 R124, RZ, RZ, R118 ;  /* 0x000000ffff7c7224 */ /* 0x000fe200078e0076 */
[----:B------:R-:W-:Y:S01]  /*3960*/  MOV R120, R28 ;  /* 0x0000001c00787202 */ /* 0x000fe20000000f00 */
[----:B------:R-:W-:Y:S01]  /*3970*/  IMAD.MOV.U32 R125, RZ, RZ, R119 ;  /* 0x000000ffff7d7224 */ /* 0x000fe200078e0077 */
[----:B------:R-:W-:Y:S01]  /*3980*/  MOV R2, 0x39b0 ;  /* 0x000039b000027802 */ /* 0x000fe20000000f00 */
[----:B------:R-:W-:-:S07]  /*3990*/  IMAD.MOV.U32 R121, RZ, RZ, R29 ;  /* 0x000000ffff797224 */ /* 0x000fce00078e001d */
[----:B------:R-:W-:Y:S05]  /*39a0*/  CALL.REL.NOINC `($__internal_0_$__cuda_sm20_div_rn_f64_full) ;  /* 0x0000001c00607944 */ /* 0x000fea0003c00000 */
[----:B------:R-:W-:Y:S02]  /*39b0*/  IMAD.MOV.U32 R4, RZ, RZ, R130 ;  /* 0x000000ffff047224 */ /* 0x000fe400078e0082 */
[----:B------:R-:W-:-:S07]  /*39c0*/  IMAD.MOV.U32 R5, RZ, RZ, R131 ;  /* 0x000000ffff057224 */ /* 0x000fce00078e0083 */
.L_x_17:
[----:B------:R-:W-:Y:S05]  /*39d0*/  BSYNC.RECONVERGENT B1 ;  /* 0x0000000000017941 */ /* 0x000fea0003800200 */
.L_x_16:
        /* <DEDUP_REMOVED lines=23> */
.L_x_19:
[----:B------:R-:W-:Y:S05]  /*3b50*/  BSYNC.RECONVERGENT B1 ;  /* 0x0000000000017941 */ /* 0x000fea0003800200 */
.L_x_18:
[----:B------:R-:W-:Y:S02]  /*3b60*/  IMAD.MOV.U32 R144, RZ, RZ, R2 ;  /* 0x000000ffff907224 */ /* 0x000fe400078e0002 */
[----:B------:R-:W-:-:S07]  /*3b70*/  IMAD.MOV.U32 R145, RZ, RZ, R3 ;  /* 0x000000ffff917224 */ /* 0x000fce00078e0003 */
.L_x_13:
[----:B------:R-:W-:Y:S05]  /*3b80*/  BSYNC.RECONVERGENT B0 ;  /* 0x0000000000007941 */ /* 0x000fea0003800200 */
.L_x_12:
[----:B------:R-:W1:Y:S01]  /*3b90*/  LDCU.128 UR4, c[0x3][URZ] ;  /* 0x00c00000ff0477ac */ /* 0x000e620008000c00 */
[-C--:B0-----:R-:W-:Y:S02]  /*3ba0*/  DMUL R10, R10, R4.reuse ;  /* 0x000000040a0a7228 */ /* 0x081fe40000000000 */
[-C--:B------:R-:W-:Y:S01]  /*3bb0*/  DMUL R32, R32, R4.reuse ;  /* 0x0000000420207228 */ /* 0x080fe20000000000 */
[----:B------:R-:W0:Y:S01]  /*3bc0*/  LDCU UR8, c[0x3][0x6c] ;  /* 0x00c00d80ff0877ac */ /* 0x000e220008000800 */
[-C--:B------:R-:W-:Y:S02]  /*3bd0*/  DMUL R94, R94, R4.reuse ;  /* 0x000000045e5e7228 */ /* 0x080fe40000000000 */
[----:B------:R-:W-:Y:S01]  /*3be0*/  DMUL R78, R78, R4 ;  /* 0x000000044e4e7228 */ /* 0x000fe20000000000 */
[----:B------:R-:W2:Y:S01]  /*3bf0*/  LDCU.128 UR12, c[0x3][0x70] ;  /* 0x00c00e00ff0c77ac */ /* 0x000ea20008000c00 */
[----:B------:R-:W-:Y:S02]  /*3c00*/  DFMA R10, R106, R114, R10 ;  /* 0x000000726a0a722b */ /* 0x000fe4000000000a */
[----:B------:R-:W-:Y:S01]  /*3c10*/  DMUL R30, R30, R4 ;  /* 0x000000041e1e7228 */ /* 0x000fe20000000000 */
[----:B------:R-:W3:Y:S01]  /*3c20*/  LDCU.128 UR16, c[0x3][0xe0] ;  /* 0x00c01c00ff1077ac */ /* 0x000ee20008000c00 */
[----:B------:R-:W-:-:S02]  /*3c30*/  DFMA R94, R102, R114, R94 ;  /* 0x00000072665e722b */ /* 0x000fc4000000005e */
[----:B------:R-:W-:Y:S01]  /*3c40*/  DMUL R12, R12, R4 ;  /* 0x000000040c0c7228 */ /* 0x000fe20000000000 */
[----:B------:R-:W4:Y:S01]  /*3c50*/  LDCU.128 UR20, c[0x3][0xa0] ;  /* 0x00c01400ff1477ac */ /* 0x000f220008000c00 */
[-C--:B------:R-:W-:Y:S01]  /*3c60*/  DFMA R104, R104, R114.reuse, R32 ;  /* 0x000000726868722b */ /* 0x080fe20000000020 */
[----:B-1----:R-:W-:Y:S01]  /*3c70*/  I2F.F64 R122, UR4 ;  /* 0x00000004007a7d12 */ /* 0x002fe20008201c00 */
[----:B------:R-:W-:Y:S02]  /*3c80*/  DFMA R78, R100, R114, R78 ;  /* 0x00000072644e722b */ /* 0x000fe4000000004e */
[----:B------:R-:W-:Y:S02]  /*3c90*/  DFMA R10, R90, R144, R10 ;  /* 0x000000905a0a722b */ /* 0x000fe4000000000a */
[----:B------:R-:W-:Y:S02]  /*3ca0*/  DMUL R76, R76, R4 ;  /* 0x000000044c4c7228 */ /* 0x000fe40000000000 */
[----:B------:R-:W-:Y:S01]  /*3cb0*/  DFMA R94, R84, R144, R94 ;  /* 0x00000090545e722b */ /* 0x000fe2000000005e */
[----:B------:R-:W-:Y:S01]  /*3cc0*/  I2F.F64 R150, UR5 ;  /* 0x0000000500967d12 */ /* 0x000fe20008201c00 */
[----:B------:R-:W1:Y:S01]  /*3cd0*/  LDCU.64 UR4, c[0x3][0xd8] ;  /* 0x00c01b00ff0477ac */ /* 0x000e620008000a00 */
[----:B------:R-:W-:-:S02]  /*3ce0*/  DMUL R72, R72, R4 ;  /* 0x0000000448487228 */ /* 0x000fc40000000000 */
[----:B------:R-:W-:Y:S02]  /*3cf0*/  DFMA R12, R108, R114, R12 ;  /* 0x000000726c0c722b */ /* 0x000fe4000000000c */
[----:B------:R-:W-:Y:S02]  /*3d00*/  DFMA R80, R80, R144, R78 ;  /* 0x000000905050722b */ /* 0x000fe4000000004e */
[----:B0-----:R-:W0:Y:S01]  /*3d10*/  I2F.F64 R116, UR8 ;  /* 0x0000000800747d12 */ /* 0x001e220008201c00 */
[----:B------:R-:W5:Y:S01]  /*3d20*/  LDCU.128 UR8, c[0x3][0x80] ;  /* 0x00c01000ff0877ac */ /* 0x000f620008000c00 */
[----:B------:R-:W-:Y:S02]  /*3d30*/  DMUL R84, R10, 4.5 ;  /* 0x401200000a547828 */ /* 0x000fe40000000000 */
[----:B------:R-:W-:Y:S02]  /*3d40*/  DMUL R18, R18, R4 ;  /* 0x0000000412127228 */ /* 0x000fe40000000000 */
[----:B------:R-:W-:-:S02]  /*3d50*/  DFMA R76, R20, R114, R76 ;  /* 0x00000072144c722b */ /* 0x000fc4000000004c */
[----:B--2---:R-:W2:Y:S01]  /*3d60*/  I2F.F64 R130, UR12 ;  /* 0x0000000c00827d12 */ /* 0x004ea20008201c00 */
[----:B------:R-:W-:Y:S02]  /*3d70*/  DFMA R72, R34, R114, R72 ;  /* 0x000000722248722b */ /* 0x000fe40000000048 */
[----:B------:R-:W-:Y:S02]  /*3d80*/  DFMA R12, R92, R144, R12 ;  /* 0x000000905c0c722b */ /* 0x000fe4000000000c */
[----:B------:R-:W-:Y:S02]  /*3d90*/  DFMA R18, R98, R114, R18 ;  /* 0x000000726212722b */ /* 0x000fe40000000012 */
[----:B0-----:R-:W-:Y:S01]  /*3da0*/  DMUL R116, R116, R4 ;  /* 0x0000000474747228 */ /* 0x001fe20000000000 */
[----:B------:R-:W0:Y:S01]  /*3db0*/  I2F.F64 R134, UR13 ;  /* 0x0000000d00867d12 */ /* 0x000e220008201c00 */
[-C--:B------:R-:W-:Y:S02]  /*3dc0*/  DFMA R104, R88, R144.reuse, R104 ;  /* 0x000000905868722b */ /* 0x080fe40000000068 */
[----:B------:R-:W-:-:S02]  /*3dd0*/  DFMA R82, R82, R144, R76 ;  /* 0x000000905252722b */ /* 0x000fc4000000004c */
[----:B------:R-:W-:Y:S02]  /*3de0*/  DFMA R72, R86, R144, R72 ;  /* 0x000000905648722b */ /* 0x000fe40000000048 */
[----:B------:R-:W-:Y:S01]  /*3df0*/  DFMA R122, R122, R114, R116 ;  /* 0x000000727a7a722b */ /* 0x000fe20000000074 */
[----:B-1----:R-:W1:Y:S01]  /*3e00*/  I2F.F64 R146, UR4 ;  /* 0x0000000400927d12 */ /* 0x002e620008201c00 */
[-C--:B--2---:R-:W-:Y:S02]  /*3e10*/  DMUL R130, R130, R4.reuse ;  /* 0x0000000482827228 */ /* 0x084fe40000000000 */
[----:B------:R-:W-:Y:S02]  /*3e20*/  DMUL R76, R12, 4.5 ;  /* 0x401200000c4c7828 */ /* 0x000fe40000000000 */
[----:B------:R-:W-:Y:S02]  /*3e30*/  DMUL R88, R104, 4.5 ;  /* 0x4012000068587828 */ /* 0x000fe40000000000 */
[----:B0-----:R-:W-:Y:S01]  /*3e40*/  DMUL R134, R134, R4 ;  /* 0x0000000486867228 */ /* 0x001fe20000000000 */
[----:B------:R-:W0:Y:S01]  /*3e50*/  I2F.F64 R118, UR6 ;  /* 0x0000000600767d12 */ /* 0x000e220008201c00 */
[----:B------:R-:W-:Y:S01]  /*3e60*/  DFMA R150, R150, R114, R130 ;  /* 0x000000729696722b */ /* 0x000fe20000000082 */
[----:B------:R-:W-:Y:S01]  /*3e70*/  MOV R130, 0x0 ;  /* 0x0000000000827802 */ /* 0x000fe20000000f00 */
[----:B------:R-:W-:Y:S01]  /*3e80*/  IMAD.MOV.U32 R131, RZ, RZ, 0x40080000 ;  /* 0x40080000ff837424 */ /* 0x000fe200078e00ff */
[----:B------:R-:W-:-:S02]  /*3e90*/  DFMA R18, R40, R144, R18 ;  /* 0x000000902812722b */ /* 0x000fc40000000012 */
[----:B-1----:R-:W-:Y:S02]  /*3ea0*/  DFMA R122, R146, R144, R122 ;  /* 0x00000090927a722b */ /* 0x002fe4000000007a */
[----:B------:R-:W1:Y:S01]  /*3eb0*/  I2F.F64 R140, UR5 ;  /* 0x00000005008c7d12 */ /* 0x000e620008201c00 */
[-C--:B------:R-:W-:Y:S02]  /*3ec0*/  DFMA R78, R10, R130.reuse, 1 ;  /* 0x3ff000000a4e742b */ /* 0x080fe40000000082 */
[-C--:B------:R-:W-:Y:S02]  /*3ed0*/  DFMA R20, R12, R130.reuse, 1 ;  /* 0x3ff000000c14742b */ /* 0x080fe40000000082 */
[----:B------:R-:W-:-:S03]  /*3ee0*/  DFMA R86, R104, R130, 1 ;  /* 0x3ff000006856742b */ /* 0x000fc60000000082 */
[----:B---3--:R-:W2:Y:S01]  /*3ef0*/  I2F.F64 R138, UR16 ;  /* 0x00000010008a7d12 */ /* 0x008ea20008201c00 */
[----:B0-----:R-:W-:Y:S02]  /*3f00*/  DFMA R152, R118, R114, R134 ;  /* 0x000000727698722b */ /* 0x001fe40000000086 */
[C---:B------:R-:W-:Y:S02]  /*3f10*/  DMUL R148, R122.reuse, 4.5 ;  /* 0x401200007a947828 */ /* 0x040fe40000000000 */
[----:B------:R-:W-:Y:S02]  /*3f20*/  DFMA R146, R122, R130, 1 ;  /* 0x3ff000007a92742b */ /* 0x000fe40000000082 */
[----:B-1----:R-:W-:Y:S01]  /*3f30*/  DFMA R140, R140, R144, R150 ;  /* 0x000000908c8c722b */ /* 0x002fe20000000096 */
[----:B------:R-:W0:Y:S01]  /*3f40*/  I2F.F64 R120, UR14 ;  /* 0x0000000e00787d12 */ /* 0x000e220008201c00 */
[----:B------:R-:W-:Y:S01]  /*3f50*/  DFMA R10, R10, R84, R78 ;  /* 0x000000540a0a722b */ /* 0x000fe2000000004e */
[----:B------:R-:W1:Y:S01]  /*3f60*/  LDC.64 R84, c[0x0][0x388] ;  /* 0x0000e200ff547b82 */ /* 0x000e620000000a00 */
[----:B------:R-:W-:-:S02]  /*3f70*/  DFMA R12, R12, R76, R20 ;  /* 0x0000004c0c0c722b */ /* 0x000fc40000000014 */
[----:B------:R-:W-:-:S03]  /*3f80*/  DFMA R20, R104, R88, R86 ;  /* 0x000000586814722b */ /* 0x000fc60000000056 */
[----:B------:R-:W3:Y:S01]  /*3f90*/  I2F.F64 R132, UR7 ;  /* 0x0000000700847d12 */ /* 0x000ee20008201c00 */
[----:B------:R-:W4:Y:S01]  /*3fa0*/  LDCU.128 UR4, c[0x3][0x10] ;  /* 0x00c00200ff0477ac */ /* 0x000f220008000c00 */
[----:B--2---:R-:W-:Y:S02]  /*3fb0*/  DFMA R138, R138, R144, R152 ;  /* 0x000000908a8a722b */ /* 0x004fe40000000098 */
[----:B------:R-:W-:Y:S02]  /*3fc0*/  DMUL R150, R140, 4.5 ;  /* 0x401200008c967828 */ /* 0x000fe40000000000 */
[----:B------:R-:W-:Y:S02]  /*3fd0*/  DFMA R40, R94, R130, 1 ;  /* 0x3ff000005e28742b */ /* 0x000fe40000000082 */
[----:B------:R-:W2:Y:S01]  /*3fe0*/  I2F.F64 R2, UR15 ;  /* 0x0000000f00027d12 */ /* 0x000ea20008201c00 */
[----:B0-----:R-:W-:Y:S01]  /*3ff0*/  DMUL R152, R120, R4 ;  /* 0x0000000478987228 */ /* 0x001fe20000000000 */
[----:B------:R-:W0:Y:S01]  /*4000*/  LDCU.128 UR12, c[0x3][0xf0] ;  /* 0x00c01e00ff0c77ac */ /* 0x000e220008000c00 */
[----:B------:R-:W-:-:S02]  /*4010*/  DFMA R120, R122, R148, R146 ;  /* 0x000000947a78722b */ /* 0x000fc40000000092 */
[-C--:B------:R-:W-:Y:S02]  /*4020*/  DFMA R148, R140, R130.reuse, 1 ;  /* 0x3ff000008c94742b */ /* 0x080fe40000000082 */
[----:B------:R-:W-:Y:S01]  /*4030*/  DFMA R76, R82, R130, 1 ;  /* 0x3ff00000524c742b */ /* 0x000fe20000000082 */
[----:B------:R-:W5:Y:S01]  /*4040*/  I2F.F64 R128, UR17 ;  /* 0x0000001100807d12 */ /* 0x000f620008201c00 */
[----:B---3--:R-:W-:Y:S02]  /*4050*/  DFMA R152, R132, R114, R152 ;  /* 0x000000728498722b */ /* 0x008fe40000000098 */
[----:B------:R-:W-:Y:S01]  /*4060*/  DFMA R86, R80, R130, 1 ;  /* 0x3ff000005056742b */ /* 0x000fe20000000082 */
[----:B-1----:R-:W-:Y:S01]  /*4070*/  IMAD.WIDE R84, R113, 0x8, R84 ;  /* 0x0000000871547825 */ /* 0x002fe200078e0254 */
[----:B------:R-:W-:Y:S02]  /*4080*/  DFMA R132, R140, R150, R148 ;  /* 0x000000968c84722b */ /* 0x000fe40000000094 */
[----:B--2---:R-:W-:Y:S01]  /*4090*/  DMUL R150, R2, R4 ;  /* 0x0000000402967228 */ /* 0x004fe20000000000 */
[----:B----4-:R-:W1:Y:S01]  /*40a0*/  I2F.F64 R134, UR4 ;  /* 0x0000000400867d12 */ /* 0x010e620008201c00 */
[----:B------:R-:W-:-:S02]  /*40b0*/  DMUL R148, R138, 4.5 ;  /* 0x401200008a947828 */ /* 0x000fc40000000000 */
[-C--:B------:R-:W-:Y:S02]  /*40c0*/  DFMA R2, R138, R130.reuse, 1 ;  /* 0x3ff000008a02742b */ /* 0x080fe40000000082 */
[----:B------:R-:W-:Y:S02]  /*40d0*/  DFMA R90, R18, R130, 1 ;  /* 0x3ff00000125a742b */ /* 0x000fe40000000082 */
[----:B-----5:R-:W-:Y:S01]  /*40e0*/  DFMA R140, R128, R144, R152 ;  /* 0x00000090808c722b */ /* 0x020fe20000000098 */
[----:B------:R-:W2:Y:S01]  /*40f0*/  I2F.F64 R146, UR8 ;  /* 0x0000000800927d12 */ /* 0x000ea20008201c00 */
[----:B------:R-:W-:Y:S02]  /*4100*/  DMUL R78, R82, 4.5 ;  /* 0x40120000524e7828 */ /* 0x000fe40000000000 */
[----:B------:R-:W-:Y:S02]  /*4110*/  DFMA R2, R138, R148, R2 ;  /* 0x000000948a02722b */ /* 0x000fe40000000002 */
[----:B------:R-:W-:-:S02]  /*4120*/  DMUL R92, R18, 4.5 ;  /* 0x40120000125c7828 */ /* 0x000fc40000000000 */
[----:B-1----:R-:W-:Y:S01]  /*4130*/  DFMA R150, R134, R114, R150 ;  /* 0x000000728696722b */ /* 0x002fe20000000096 */
[----:B------:R-:W1:Y:S01]  /*4140*/  I2F.F64 R124, UR18 ;  /* 0x00000012007c7d12 */ /* 0x000e620008201c00 */
[----:B------:R-:W-:Y:S02]  /*4150*/  DMUL R148, R140, 4.5 ;  /* 0x401200008c947828 */ /* 0x000fe40000000000 */
[----:B------:R-:W-:Y:S02]  /*4160*/  DMUL R88, R80, 4.5 ;  /* 0x4012000050587828 */ /* 0x000fe40000000000 */
[----:B--2---:R-:W-:-:S03]  /*4170*/  DMUL R152, R146, R4 ;  /* 0x0000000492987228 */ /* 0x004fc60000000000 */
[----:B------:R-:W2:Y:S01]  /*4180*/  I2F.F64 R118, UR5 ;  /* 0x0000000500767d12 */ /* 0x000ea20008201c00 */
[----:B------:R-:W-:Y:S02]  /*4190*/  DFMA R146, R140, R130, 1 ;  /* 0x3ff000008c92742b */ /* 0x000fe40000000082 */
[----:B-1----:R-:W-:-:S05]  /*41a0*/  DFMA R124, R124, R144, R150 ;  /* 0x000000907c7c722b */ /* 0x002fca0000000096 */
[----:B------:R-:W1:Y:S01]  /*41b0*/  I2F.F64 R128, UR9 ;  /* 0x0000000900807d12 */ /* 0x000e620008201c00 */
[----:B------:R-:W-:Y:S02]  /*41c0*/  DFMA R146, R140, R148, R146 ;  /* 0x000000948c92722b */ /* 0x000fe40000000092 */
[----:B--2---:R-:W-:-:S05]  /*41d0*/  DFMA R152, R118, R114, R152 ;  /* 0x000000727698722b */ /* 0x004fca0000000098 */
[----:B------:R-:W2:Y:S01]  /*41e0*/  I2F.F64 R116, UR19 ;  /* 0x0000001300747d12 */ /* 0x000ea20008201c00 */
[C---:B------:R-:W-:Y:S01]  /*41f0*/  DMUL R148, R124.reuse, 4.5 ;  /* 0x401200007c947828 */ /* 0x040fe20000000000 */
[----:B------:R-:W3:Y:S01]  /*4200*/  LDCU.128 UR16, c[0x3][0x100] ;  /* 0x00c02000ff1077ac */ /* 0x000ee20008000c00 */
[----:B------:R-:W-:Y:S02]  /*4210*/  DFMA R140, R124, R130, 1 ;  /* 0x3ff000007c8c742b */ /* 0x000fe40000000082 */
[----:B-1----:R-:W-:-:S03]  /*4220*/  DMUL R150, R128, R4 ;  /* 0x0000000480967228 */ /* 0x002fc60000000000 */
[----:B------:R-:W1:Y:S03]  /*4230*/  I2F.F64 R122, UR6 ;  /* 0x00000006007a7d12 */ /* 0x000e660008201c00 */
[----:B------:R-:W-:Y:S02]  /*4240*/  DFMA R124, R124, R148, R140 ;  /* 0x000000947c7c722b */ /* 0x000fe4000000008c */
[----:B--2---:R-:W-:-:S03]  /*4250*/  DFMA R128, R116, R144, R152 ;  /* 0x000000907480722b */ /* 0x004fc60000000098 */
[----:B0-----:R-:W0:Y:S01]  /*4260*/  I2F.F64 R118, UR12 ;  /* 0x0000000c00767d12 */ /* 0x001e220008201c00 */
[----:B-1----:R-:W-:-:S07]  /*4270*/  DFMA R150, R122, R114, R150 ;  /* 0x000000727a96722b */ /* 0x002fce0000000096 */
[----:B------:R-:W-:Y:S01]  /*4280*/  I2F.F64 R134, UR7 ;  /* 0x0000000700867d12 */ /* 0x000fe20008201c00 */
[----:B------:R-:W1:Y:S01]  /*4290*/  LDCU.128 UR4, c[0x3][0x20] ;  /* 0x00c00400ff0477ac */ /* 0x000e620008000c00 */
[C---:B------:R-:W-:Y:S02]  /*42a0*/  DMUL R148, R128.reuse, 4.5 ;  /* 0x4012000080947828 */ /* 0x040fe40000000000 */
[----:B------:R-:W-:Y:S02]  /*42b0*/  DFMA R140, R128, R130, 1 ;  /* 0x3ff00000808c742b */ /* 0x000fe40000000082 */
[----:B0-----:R-:W-:Y:S02]  /*42c0*/  DFMA R150, R118, R144, R150 ;  /* 0x000000907696722b */ /* 0x001fe40000000096 */
[----:B------:R-:W0:Y:S04]  /*42d0*/  I2F.F64 R138, UR10 ;  /* 0x0000000a008a7d12 */ /* 0x000e280008201c00 */
[----:B------:R-:W-:-:S02]  /*42e0*/  DFMA R128, R128, R148, R140 ;  /* 0x000000948080722b */ /* 0x000fc4000000008c */
[C---:B------:R-:W-:Y:S02]  /*42f0*/  DMUL R148, R150.reuse, 4.5 ;  /* 0x4012000096947828 */ /* 0x040fe40000000000 */
[----:B------:R-:W2:Y:S01]  /*4300*/  I2F.F64 R116, UR11 ;  /* 0x0000000b00747d12 */ /* 0x000ea20008201c00 */
[----:B------:R-:W4:Y:S01]  /*4310*/  LDCU.128 UR8, c[0x3][0x90] ;  /* 0x00c01200ff0877ac */ /* 0x000f220008000c00 */
[----:B------:R-:W-:Y:S02]  /*4320*/  DFMA R156, R150, R130, 1 ;  /* 0x3ff00000969c742b */ /* 0x000fe40000000082 */
[----:B0-----:R-:W-:-:S04]  /*4330*/  DMUL R138, R138, R4 ;  /* 0x000000048a8a7228 */ /* 0x001fc80000000000 */
[----:B-1----:R-:W0:Y:S02]  /*4340*/  I2F.F64 R140, UR4 ;  /* 0x00000004008c7d12 */ /* 0x002e240008201c00 */
[----:B------:R-:W-:Y:S02]  /*4350*/  DFMA R156, R150, R148, R156 ;  /* 0x00000094969c722b */ /* 0x000fe4000000009c */
[----:B--2---:R-:W-:-:S04]  /*4360*/  DMUL R116, R116, R4 ;  /* 0x0000000474747228 */ /* 0x004fc80000000000 */
[----:B------:R-:W-:Y:S01]  /*4370*/  I2F.F64 R148, UR5 ;  /* 0x0000000500947d12 */ /* 0x000fe20008201c00 */
[----:B------:R-:W-:-:S03]  /*4380*/  DFMA R134, R134, R114, R138 ;  /* 0x000000728686722b */ /* 0x000fc6000000008a */
[----:B0-----:R-:W-:-:S04]  /*4390*/  DFMA R140, R140, R114, R116 ;  /* 0x000000728c8c722b */ /* 0x001fc80000000074 */
[----:B----4-:R-:W0:Y:S08]  /*43a0*/  I2F.F64 R150, UR8 ;  /* 0x0000000800967d12 */ /* 0x010e300008201c00 */
[----:B------:R-:W1:Y:S01]  /*43b0*/  I2F.F64 R122, UR13 ;  /* 0x0000000d007a7d12 */ /* 0x000e620008201c00 */
[----:B0-----:R-:W-:-:S07]  /*43c0*/  DMUL R116, R150, R4 ;  /* 0x0000000496747228 */ /* 0x001fce0000000000 */
[----:B------:R-:W0:Y:S01]  /*43d0*/  I2F.F64 R138, UR9 ;  /* 0x00000009008a7d12 */ /* 0x000e220008201c00 */
[----:B------:R-:W-:-:S07]  /*43e0*/  DFMA R116, R148, R114, R116 ;  /* 0x000000729474722b */ /* 0x000fce0000000074 */
[----:B------:R-:W2:Y:S01]  /*43f0*/  I2F.F64 R150, UR15 ;  /* 0x0000000f00967d12 */ /* 0x000ea20008201c00 */
[----:B-1----:R-:W-:Y:S02]  /*4400*/  DFMA R122, R122, R144, R134 ;  /* 0x000000907a7a722b */ /* 0x002fe40000000086 */
[----:B0-----:R-:W-:-:S05]  /*4410*/  DMUL R138, R138, R4 ;  /* 0x000000048a8a7228 */ /* 0x001fca0000000000 */
[----:B------:R-:W0:Y:S01]  /*4420*/  I2F.F64 R118, UR14 ;  /* 0x0000000e00767d12 */ /* 0x000e220008201c00 */
[----:B------:R-:W-:Y:S01]  /*4430*/  DFMA R154, R122, R130, 1 ;  /* 0x3ff000007a9a742b */ /* 0x000fe20000000082 */
[----:B------:R-:W1:Y:S01]  /*4440*/  LDCU.128 UR12, c[0x3][0x30] ;  /* 0x00c00600ff0c77ac */ /* 0x000e620008000c00 */
[----:B--2---:R-:W-:-:S05]  /*4450*/  DFMA R150, R150, R144, R116 ;  /* 0x000000909696722b */ /* 0x004fca0000000074 */
[----:B------:R-:W2:Y:S01]  /*4460*/  I2F.F64 R152, UR6 ;  /* 0x0000000600987d12 */ /* 0x000ea20008201c00 */
[----:B------:R-:W-:Y:S02]  /*4470*/  DMUL R116, R122, 4.5 ;  /* 0x401200007a747828 */ /* 0x000fe40000000000 */
[----:B0-----:R-:W-:-:S05]  /*4480*/  DFMA R118, R118, R144, R140 ;  /* 0x000000907676722b */ /* 0x001fca000000008c */
[----:B---3--:R-:W0:Y:S01]  /*4490*/  I2F.F64 R148, UR16 ;  /* 0x0000001000947d12 */ /* 0x008e220008201c00 */
[----:B------:R-:W-:Y:S02]  /*44a0*/  DFMA R154, R122, R116, R154 ;  /* 0x000000747a9a722b */ /* 0x000fe4000000009a */
[C---:B------:R-:W-:Y:S02]  /*44b0*/  DMUL R134, R150.reuse, 4.5 ;  /* 0x4012000096867828 */ /* 0x040fe40000000000 */
[----:B------:R-:W-:Y:S02]  /*44c0*/  DFMA R122, R150, R130, 1 ;  /* 0x3ff00000967a742b */ /* 0x000fe40000000082 */
[----:B--2---:R-:W-:Y:S01]  /*44d0*/  DFMA R138, R152, R114, R138 ;  /* 0x00000072988a722b */ /* 0x004fe2000000008a */
[----:B-1----:R-:W-:Y:S01]  /*44e0*/  I2F.F64 R140, UR13 ;  /* 0x0000000d008c7d12 */ /* 0x002fe20008201c00 */
[C---:B------:R-:W-:Y:S02]  /*44f0*/  DMUL R116, R118.reuse, 4.5 ;  /* 0x4012000076747828 */ /* 0x040fe40000000000 */
[----:B------:R-:W-:-:S02]  /*4500*/  DFMA R152, R118, R130, 1 ;  /* 0x3ff000007698742b */ /* 0x000fc40000000082 */
[----:B------:R-:W-:Y:S02]  /*4510*/  DFMA R150, R150, R134, R122 ;  /* 0x000000869696722b */ /* 0x000fe4000000007a */
[----:B0-----:R-:W-:Y:S01]  /*4520*/  DFMA R148, R148, R144, R138 ;  /* 0x000000909494722b */ /* 0x001fe2000000008a */
[----:B------:R-:W0:Y:S03]  /*4530*/  I2F.F64 R134, UR10 ;  /* 0x0000000a00867d12 */ /* 0x000e260008201c00 */
[----:B------:R-:W-:-:S04]  /*4540*/  DFMA R152, R118, R116, R152 ;  /* 0x000000747698722b */ /* 0x000fc80000000098 */
[C---:B------:R-:W-:Y:S01]  /*4550*/  DMUL R118, R148.reuse, 4.5 ;  /* 0x4012000094767828 */ /* 0x040fe20000000000 */
[----:B------:R-:W-:Y:S01]  /*4560*/  I2F.F64 R138, UR12 ;  /* 0x0000000c008a7d12 */ /* 0x000fe20008201c00 */
[C---:B------:R-:W-:Y:S01]  /*4570*/  DFMA R116, R148.reuse, R130, 1 ;  /* 0x3ff000009474742b */ /* 0x040fe20000000082 */
[----:B------:R-:W1:Y:S06]  /*4580*/  LDCU.64 UR12, c[0x3][0x40] ;  /* 0x00c00800ff0c77ac */ /* 0x000e6c0008000a00 */
[----:B------:R-:W2:Y:S01]  /*4590*/  I2F.F64 R122, UR7 ;  /* 0x00000007007a7d12 */ /* 0x000ea20008201c00 */
[----:B------:R-:W-:Y:S01]  /*45a0*/  DFMA R148, R148, R118, R116 ;  /* 0x000000769494722b */ /* 0x000fe20000000074 */
[----:B------:R-:W3:Y:S01]  /*45b0*/  LDCU.128 UR4, c[0x3][0x1b0] ;  /* 0x00c03600ff0477ac */ /* 0x000ee20008000c00 */
[----:B0-----:R-:W-:-:S05]  /*45c0*/  DMUL R116, R134, R4 ;  /* 0x0000000486747228 */ /* 0x001fca0000000000 */
[----:B------:R-:W0:Y:S01]  /*45d0*/  I2F.F64 R118, UR11 ;  /* 0x0000000b00767d12 */ /* 0x000e220008201c00 */
[----:B------:R-:W4:Y:S02]  /*45e0*/  LDCU.128 UR8, c[0x3][0x1c0] ;  /* 0x00c03800ff0877ac */ /* 0x000f240008000c00 */
[----:B--2---:R-:W-:-:S05]  /*45f0*/  DFMA R116, R122, R114, R116 ;  /* 0x000000727a74722b */ /* 0x004fca0000000074 */
[----:B-1----:R-:W1:Y:S01]  /*4600*/  I2F.F64 R106, UR13 ;  /* 0x0000000d006a7d12 */ /* 0x002e620008201c00 */
[----:B0-----:R-:W-:-:S07]  /*4610*/  DMUL R118, R118, R4 ;  /* 0x0000000476767228 */ /* 0x001fce0000000000 */
[----:B------:R-:W0:Y:S01]  /*4620*/  I2F.F64 R122, UR17 ;  /* 0x00000011007a7d12 */ /* 0x000e220008201c00 */
[----:B------:R-:W-:-:S07]  /*4630*/  DFMA R134, R138, R114, R118 ;  /* 0x000000728a86722b */ /* 0x000fce0000000076 */
[----:B------:R-:W2:Y:S01]  /*4640*/  I2F.F64 R118, UR20 ;  /* 0x0000001400767d12 */ /* 0x000ea20008201c00 */
[----:B-1----:R-:W-:Y:S02]  /*4650*/  DFMA R30, R106, R114, R30 ;  /* 0x000000726a1e722b */ /* 0x002fe4000000001e */
[----:B0-----:R-:W-:-:S05]  /*4660*/  DFMA R116, R122, R144, R116 ;  /* 0x000000907a74722b */ /* 0x001fca0000000074 */
[----:B------:R-:W0:Y:S01]  /*4670*/  I2F.F64 R138, UR18 ;  /* 0x00000012008a7d12 */ /* 0x000e220008201c00 */
[----:B--2---:R-:W-:-:S08]  /*4680*/  DMUL R118, R118, R4 ;  /* 0x0000000476767228 */ /* 0x004fd00000000000 */
[----:B------:R-:W-:Y:S01]  /*4690*/  DFMA R118, R140, R114, R118 ;  /* 0x000000728c76722b */ /* 0x000fe20000000076 */
[----:B------:R-:W1:Y:S01]  /*46a0*/  I2F.F64 R140, UR19 ;  /* 0x00000013008c7d12 */ /* 0x000e620008201c00 */
[----:B0-----:R-:W-:Y:S01]  /*46b0*/  DFMA R122, R138, R144, R134 ;  /* 0x000000908a7a722b */ /* 0x001fe20000000086 */
[----:B------:R-:W0:Y:S01]  /*46c0*/  LDCU.128 UR16, c[0x3][0x110] ;  /* 0x00c02200ff1077ac */ /* 0x000e220008000c00 */
[C---:B------:R-:W-:Y:S02]  /*46d0*/  DMUL R138, R116.reuse, 4.5 ;  /* 0x40120000748a7828 */ /* 0x040fe40000000000 */
[----:B------:R-:W-:-:S08]  /*46e0*/  DFMA R134, R116, R130, 1 ;  /* 0x3ff000007486742b */ /* 0x000fd00000000082 */
[----:B------:R-:W-:Y:S02]  /*46f0*/  DFMA R116, R116, R138, R134 ;  /* 0x0000008a7474722b */ /* 0x000fe40000000086 */
[----:B-1----:R-:W-:Y:S02]  /*4700*/  DFMA R138, R140, R144, R118 ;  /* 0x000000908c8a722b */ /* 0x002fe40000000076 */
[C---:B------:R-:W-:Y:S02]  /*4710*/  DMUL R134, R122.reuse, 4.5 ;  /* 0x401200007a867828 */ /* 0x040fe40000000000 */
[C---:B------:R-:W-:Y:S01]  /*4720*/  DFMA R118, R122.reuse, R130, 1 ;  /* 0x3ff000007a76742b */ /* 0x040fe20000000082 */
[----:B0-----:R-:W-:Y:S07]  /*4730*/  I2F.F64 R140, UR16 ;  /* 0x00000010008c7d12 */ /* 0x001fee0008201c00 */
[----:B------:R-:W-:Y:S01]  /*4740*/  DFMA R118, R122, R134, R118 ;  /* 0x000000867a76722b */ /* 0x000fe20000000076 */
[----:B------:R-:W0:Y:S01]  /*4750*/  I2F.F64 R32, UR19 ;  /* 0x0000001300207d12 */ /* 0x000e220008201c00 */
[----:B------:R-:W-:-:S02]  /*4760*/  DMUL R122, R138, 4.5 ;  /* 0x401200008a7a7828 */ /* 0x000fc40000000000 */
[----:B------:R-:W-:-:S08]  /*4770*/  DFMA R134, R138, R130, 1 ;  /* 0x3ff000008a86742b */ /* 0x000fd00000000082 */
[----:B------:R-:W-:Y:S01]  /*4780*/  DFMA R134, R138, R122, R134 ;  /* 0x0000007a8a86722b */ /* 0x000fe20000000086 */
[----:B------:R-:W1:Y:S01]  /*4790*/  I2F.F64 R122, UR21 ;  /* 0x00000015007a7d12 */ /* 0x000e620008201c00 */
[----:B0-----:R-:W-:-:S07]  /*47a0*/  DFMA R30, R32, R144, R30 ;  /* 0x00000090201e722b */ /* 0x001fce000000001e */
[----:B------:R-:W0:Y:S01]  /*47b0*/  I2F.F64 R138, UR14 ;  /* 0x0000000e008a7d12 */ /* 0x000e220008201c00 */
[C---:B------:R-:W-:Y:S02]  /*47c0*/  DFMA R32, R30.reuse, R130, 1 ;  /* 0x3ff000001e20742b */ /* 0x040fe40000000082 */
[----:B------:R-:W-:Y:S02]  /*47d0*/  DMUL R34, R30, 4.5 ;  /* 0x401200001e227828 */ /* 0x000fe40000000000 */
[----:B-1----:R-:W-:-:S08]  /*47e0*/  DMUL R122, R122, R4 ;  /* 0x000000047a7a7228 */ /* 0x002fd00000000000 */
[----:B0-----:R-:W-:Y:S02]  /*47f0*/  DFMA R138, R138, R114, R122 ;  /* 0x000000728a8a722b */ /* 0x001fe4000000007a */
[----:B------:R-:W-:-:S06]  /*4800*/  DMUL R122, R4, R4 ;  /* 0x00000004047a7228 */ /* 0x000fcc0000000000 */
[----:B------:R-:W-:Y:S02]  /*4810*/  DFMA R138, R140, R144, R138 ;  /* 0x000000908c8a722b */ /* 0x000fe4000000008a */
[----:B------:R-:W-:Y:S02]  /*4820*/  DFMA R122, R114, R114, R122 ;  /* 0x00000072727a722b */ /* 0x000fe4000000007a */
[----:B---3--:R-:W-:-:S04]  /*4830*/  DMUL R140, R28, UR4 ;  /* 0x000000041c8c7c28 */ /* 0x008fc80008000000 */
[----:B------:R-:W-:Y:S02]  /*4840*/  DMUL R160, R138, 4.5 ;  /* 0x401200008aa07828 */ /* 0x000fe40000000000 */
[----:B------:R-:W-:-:S08]  /*4850*/  DFMA R122, R144, R144, R122 ;  /* 0x00000090907a722b */ /* 0x000fd0000000007a */
[C---:B------:R-:W-:Y:S02]  /*4860*/  DFMA R120, R122.reuse, -1.5, R120 ;  /* 0xbff800007a78782b */ /* 0x040fe40000000078 */
[C---:B------:R-:W-:Y:S01]  /*4870*/  DFMA R158, R122.reuse, -1.5, R132 ;  /* 0xbff800007a9e782b */ /* 0x040fe20000000084 */
[----:B------:R-:W0:Y:S01]  /*4880*/  LDC.64 R132, c[0x0][0x3a0] ;  /* 0x0000e800ff847b82 */ /* 0x000e220000000a00 */
[C---:B------:R-:W-:Y:S02]  /*4890*/  DFMA R2, R122.reuse, -1.5, R2 ;  /* 0xbff800007a02782b */ /* 0x040fe40000000002 */
[----:B------:R-:W-:Y:S02]  /*48a0*/  DFMA R12, R122, -1.5, R12 ;  /* 0xbff800007a0c782b */ /* 0x000fe4000000000c */
[----:B------:R-:W-:Y:S02]  /*48b0*/  DMUL R140, R140, R120 ;  /* 0x000000788c8c7228 */ /* 0x000fe40000000000 */
[----:B------:R-:W-:Y:S01]  /*48c0*/  DMUL R120, R28, UR6 ;  /* 0x000000061c787c28 */ /* 0x000fe20008000000 */
[----:B------:R-:W1:Y:S07]  /*48d0*/  LDCU.128 UR4, c[0x3][0x1d0] ;  /* 0x00c03a00ff0477ac */ /* 0x000e6e0008000c00 */
[----:B------:R-:W-:-:S02]  /*48e0*/  DMUL R120, R120, R158 ;  /* 0x0000009e78787228 */ /* 0x000fc40000000000 */
[----:B----4-:R-:W-:-:S06]  /*48f0*/  DMUL R158, R28, UR8 ;  /* 0x000000081c9e7c28 */ /* 0x010fcc0008000000 */
[----:B0-----:R-:W-:Y:S02]  /*4900*/  DMUL R120, R120, R132 ;  /* 0x0000008478787228 */ /* 0x001fe40000000000 */
[----:B------:R-:W-:Y:S02]  /*4910*/  DMUL R158, R158, R2 ;  /* 0x000000029e9e7228 */ /* 0x000fe40000000000 */
[----:B------:R-:W-:Y:S02]  /*4920*/  DMUL R2, R140, R132 ;  /* 0x000000848c027228 */ /* 0x000fe40000000000 */
[----:B------:R-:W-:-:S04]  /*4930*/  DADD R140, -R132, 1 ;  /* 0x3ff00000848c7429 */ /* 0x000fc80000000100 */
[----:B------:R-:W-:-:S04]  /*4940*/  DMUL R158, R158, R132 ;  /* 0x000000849e9e7228 */ /* 0x000fc80000000000 */
[----:B------:R-:W-:Y:S02]  /*4950*/  DFMA R136, R140, R136, R2 ;  /* 0x000000888c88722b */ /* 0x000fe40000000002 */
[----:B------:R-:W-:Y:S02]  /*4960*/  DFMA R2, R138, R130, 1 ;  /* 0x3ff000008a02742b */ /* 0x000fe40000000082 */
[C---:B------:R-:W-:Y:S02]  /*4970*/  DFMA R142, R140.reuse, R142, R158 ;  /* 0x0000008e8c8e722b */ /* 0x040fe4000000009e */
[----:B------:R-:W0:Y:S01]  /*4980*/  I2F.F64 R158, UR22 ;  /* 0x00000016009e7d12 */ /* 0x000e220008201c00 */
[----:B------:R-:W-:Y:S01]  /*4990*/  DFMA R126, R140, R126, R120 ;  /* 0x0000007e8c7e722b */ /* 0x000fe20000000078 */
[----:B------:R2:W-:Y:S02]  /*49a0*/  STG.E.64 desc[UR42][R84.64], R136 ;  /* 0x0000008854007986 */ /* 0x0005e4000c101b2a */
[----:B------:R-:W-:-:S04]  /*49b0*/  DFMA R2, R138, R160, R2 ;  /* 0x000000a08a02722b */ /* 0x000fc80000000002 */
[----:B------:R-:W3:Y:S01]  /*49c0*/  I2F.F64 R138, UR15 ;  /* 0x0000000f008a7d12 */ /* 0x000ee20008201c00 */
[----:B0-----:R-:W-:-:S07]  /*49d0*/  DMUL R158, R158, R4 ;  /* 0x000000049e9e7228 */ /* 0x001fce0000000000 */
[----:B------:R-:W0:Y:S01]  /*49e0*/  I2F.F64 R160, UR23 ;  /* 0x0000001700a07d12 */ /* 0x000e220008201c00 */
[----:B---3--:R-:W-:-:S07]  /*49f0*/  DFMA R138, R138, R114, R158 ;  /* 0x000000728a8a722b */ /* 0x008fce000000009e */
[----:B------:R-:W3:Y:S01]  /*4a00*/  I2F.F64 R120, UR12 ;  /* 0x0000000c00787d12 */ /* 0x000ee20008201c00 */
[----:B------:R-:W4:Y:S01]  /*4a10*/  LDCU.128 UR12, c[0x3][0x260] ;  /* 0x00c04c00ff0c77ac */ /* 0x000f220008000c00 */
[----:B0-----:R-:W-:-:S06]  /*4a20*/  DMUL R160, R160, R4 ;  /* 0x00000004a0a07228 */ /* 0x001fcc0000000000 */
[----:B------:R-:W0:Y:S01]  /*4a30*/  I2F.F64 R158, UR17 ;  /* 0x00000011009e7d12 */ /* 0x000e220008201c00 */
[----:B------:R-:W-:Y:S02]  /*4a40*/  DMUL R4, R110, R4 ;  /* 0x000000046e047228 */ /* 0x000fe40000000000 */
[----:B---3--:R-:W-:-:S05]  /*4a50*/  DFMA R120, R120, R114, R160 ;  /* 0x000000727878722b */ /* 0x008fca00000000a0 */
[----:B------:R-:W3:Y:S01]  /*4a60*/  I2F.F64 R160, UR18 ;  /* 0x0000001200a07d12 */ /* 0x000ee20008201c00 */
[----:B------:R-:W-:Y:S01]  /*4a70*/  DFMA R4, R96, R114, R4 ;  /* 0x000000726004722b */ /* 0x000fe20000000004 */
[----:B------:R-:W5:Y:S01]  /*4a80*/  LDCU.128 UR16, c[0x3][0x270] ;  /* 0x00c04e00ff1077ac */ /* 0x000f620008000c00 */
[-C--:B0-----:R-:W-:Y:S02]  /*4a90*/  DFMA R138, R158, R144.reuse, R138 ;  /* 0x000000909e8a722b */ /* 0x081fe4000000008a */
[----:B------:R-:W-:Y:S02]  /*4aa0*/  DFMA R158, R122, -1.5, R146 ;  /* 0xbff800007a9e782b */ /* 0x000fe40000000092 */
[----:B------:R-:W-:Y:S01]  /*4ab0*/  DMUL R146, R28, UR10 ;  /* 0x0000000a1c927c28 */ /* 0x000fe20008000000 */
[----:B------:R-:W0:Y:S01]  /*4ac0*/  LDCU.128 UR8, c[0x3][0x1e0] ;  /* 0x00c03c00ff0877ac */ /* 0x000e220008000c00 */
[-C--:B---3--:R-:W-:Y:S02]  /*4ad0*/  DFMA R120, R160, R144.reuse, R120 ;  /* 0x00000090a078722b */ /* 0x088fe40000000078 */
[----:B------:R-:W-:-:S04]  /*4ae0*/  DFMA R144, R46, R144, R4 ;  /* 0x000000902e90722b */ /* 0x000fc80000000004 */
[----:B------:R-:W-:Y:S02]  /*4af0*/  DMUL R146, R146, R158 ;  /* 0x0000009e92927228 */ /* 0x000fe40000000000 */
[----:B------:R-:W-:Y:S02]  /*4b00*/  DFMA R158, R122, -1.5, R124 ;  /* 0xbff800007a9e782b */ /* 0x000fe4000000007c */
[----:B-1----:R-:W-:Y:S02]  /*4b10*/  DMUL R124, R28, UR4 ;  /* 0x000000041c7c7c28 */ /* 0x002fe40008000000 */
[----:B------:R-:W-:Y:S02]  /*4b20*/  DFMA R4, R30, R34, R32 ;  /* 0x000000221e04722b */ /* 0x000fe40000000020 */
[C---:B------:R-:W-:Y:S02]  /*4b30*/  DFMA R30, R72.reuse, R130, 1 ;  /* 0x3ff00000481e742b */ /* 0x040fe40000000082 */
[----:B------:R-:W-:-:S02]  /*4b40*/  DMUL R32, R72, 4.5 ;  /* 0x4012000048207828 */ /* 0x000fc40000000000 */
[----:B------:R-:W-:Y:S02]  /*4b50*/  DMUL R124, R124, R158 ;  /* 0x0000009e7c7c7228 */ /* 0x000fe40000000000 */
[----:B------:R-:W-:Y:S02]  /*4b60*/  DFMA R158, R122, -1.5, R128 ;  /* 0xbff800007a9e782b */ /* 0x000fe40000000080 */
[----:B------:R-:W-:Y:S01]  /*4b70*/  DMUL R128, R28, UR6 ;  /* 0x000000061c807c28 */ /* 0x000fe20008000000 */
[----:B------:R-:W1:Y:S01]  /*4b80*/  LDCU.128 UR4, c[0x3][0x1f0] ;  /* 0x00c03e00ff0477ac */ /* 0x000e620008000c00 */
[----:B------:R-:W-:Y:S02]  /*4b90*/  DMUL R46, R94, 4.5 ;  /* 0x401200005e2e7828 */ /* 0x000fe40000000000 */
[----:B------:R-:W-:Y:S02]  /*4ba0*/  DFMA R96, R144, R130, 1 ;  /* 0x3ff000009060742b */ /* 0x000fe40000000082 */
[----:B------:R-:W-:-:S02]  /*4bb0*/  DMUL R34, R138, 4.5 ;  /* 0x401200008a227828 */ /* 0x000fc40000000000 */
[----:B------:R-:W-:Y:S02]  /*4bc0*/  DMUL R128, R128, R158 ;  /* 0x0000009e80807228 */ /* 0x000fe40000000000 */
[----:B------:R-:W-:Y:S02]  /*4bd0*/  DFMA R158, R122, -1.5, R156 ;  /* 0xbff800007a9e782b */ /* 0x000fe4000000009c */
[----:B0-----:R-:W-:Y:S02]  /*4be0*/  DMUL R156, R28, UR8 ;  /* 0x000000081c9c7c28 */ /* 0x001fe40008000000 */
[----:B------:R-:W-:Y:S02]  /*4bf0*/  DFMA R72, R72, R32, R30 ;  /* 0x000000204848722b */ /* 0x000fe4000000001e */
[----:B------:R-:W-:Y:S02]  /*4c00*/  DFMA R30, R94, R46, R40 ;  /* 0x0000002e5e1e722b */ /* 0x000fe40000000028 */
[----:B------:R-:W-:-:S02]  /*4c10*/  DFMA R40, R82, R78, R76 ;  /* 0x0000004e5228722b */ /* 0x000fc4000000004c */
[----:B------:R-:W-:Y:S02]  /*4c20*/  DMUL R156, R156, R158 ;  /* 0x0000009e9c9c7228 */ /* 0x000fe40000000000 */
[----:B------:R-:W-:Y:S02]  /*4c30*/  DFMA R158, R122, -1.5, R154 ;  /* 0xbff800007a9e782b */ /* 0x000fe4000000009a */
[----:B------:R-:W-:Y:S01]  /*4c40*/  DMUL R154, R28, UR10 ;  /* 0x0000000a1c9a7c28 */ /* 0x000fe20008000000 */
[----:B------:R-:W0:Y:S01]  /*4c50*/  LDCU.128 UR8, c[0x3][0x200] ;  /* 0x00c04000ff0877ac */ /* 0x000e220008000c00 */
[----:B------:R-:W-:Y:S01]  /*4c60*/  DFMA R46, R18, R92, R90 ;  /* 0x0000005c122e722b */ /* 0x000fe2000000005a */
[----:B------:R-:W-:Y:S01]  /*4c70*/  IMAD.WIDE R92, R0, 0x8, R84 ;  /* 0x00000008005c7825 */ /* 0x000fe200078e0254 */
[----:B------:R-:W-:Y:S02]  /*4c80*/  DFMA R78, R122, -1.5, R10 ;  /* 0xbff800007a4e782b */ /* 0x000fe4000000000a */
[----:B------:R-:W-:-:S02]  /*4c90*/  DFMA R32, R80, R88, R86 ;  /* 0x000000585020722b */ /* 0x000fc40000000056 */
[----:B------:R-:W-:Y:S01]  /*4ca0*/  DMUL R154, R154, R158 ;  /* 0x0000009e9a9a7228 */ /* 0x000fe20000000000 */
[----:B------:R3:W-:Y:S01]  /*4cb0*/  STG.E.64 desc[UR42][R92.64], R126 ;  /* 0x0000007e5c007986 */ /* 0x0007e2000c101b2a */
[----:B------:R-:W-:Y:S02]  /*4cc0*/  DFMA R158, R122, -1.5, R152 ;  /* 0xbff800007a9e782b */ /* 0x000fe40000000098 */
[----:B-1----:R-:W-:Y:S02]  /*4cd0*/  DMUL R152, R28, UR4 ;  /* 0x000000041c987c28 */ /* 0x002fe40008000000 */
[----:B------:R-:W-:Y:S02]  /*4ce0*/  DFMA R80, R122, -1.5, R20 ;  /* 0xbff800007a50782b */ /* 0x000fe40000000014 */
[----:B------:R-:W-:Y:S02]  /*4cf0*/  DMUL R154, R154, R132 ;  /* 0x000000849a9a7228 */ /* 0x000fe40000000000 */
[----:B------:R-:W-:-:S02]  /*4d00*/  DFMA R86, R122, -1.5, R72 ;  /* 0xbff800007a56782b */ /* 0x000fc40000000048 */
[----:B------:R-:W-:Y:S02]  /*4d10*/  DMUL R152, R152, R158 ;  /* 0x0000009e98987228 */ /* 0x000fe40000000000 */
[----:B------:R-:W-:Y:S02]  /*4d20*/  DFMA R158, R122, -1.5, R150 ;  /* 0xbff800007a9e782b */ /* 0x000fe40000000096 */
[----:B------:R-:W-:Y:S01]  /*4d30*/  DMUL R150, R28, UR6 ;  /* 0x000000061c967c28 */ /* 0x000fe20008000000 */
[----:B------:R-:W1:Y:S01]  /*4d40*/  LDCU.128 UR4, c[0x3][0x210] ;  /* 0x00c04200ff0477ac */ /* 0x000e620008000c00 */
[----:B------:R-:W-:Y:S02]  /*4d50*/  DFMA R72, R140, R52, R154 ;  /* 0x000000348c48722b */ /* 0x000fe4000000009a */
[----:B------:R-:W-:Y:S02]  /*4d60*/  DMUL R98, R144, 4.5 ;  /* 0x4012000090627828 */ /* 0x000fe40000000000 */
[----:B----4-:R-:W-:-:S02]  /*4d70*/  DMUL R88, R28, UR12 ;  /* 0x0000000c1c587c28 */ /* 0x010fc40008000000 */
[----:B------:R-:W-:Y:S02]  /*4d80*/  DMUL R150, R150, R158 ;  /* 0x0000009e96967228 */ /* 0x000fe40000000000 */
[----:B------:R-:W-:Y:S02]  /*4d90*/  DFMA R158, R122, -1.5, R148 ;  /* 0xbff800007a9e782b */ /* 0x000fe40000000094 */
[C---:B0-----:R-:W-:Y:S02]  /*4da0*/  DMUL R148, R28.reuse, UR8 ;  /* 0x000000081c947c28 */ /* 0x041fe40008000000 */
[----:B------:R-:W-:Y:S02]  /*4db0*/  DMUL R90, R28, UR14 ;  /* 0x0000000e1c5a7c28 */ /* 0x000fe40008000000 */
[----:B------:R-:W-:Y:S02]  /*4dc0*/  DFMA R40, R122, -1.5, R40 ;  /* 0xbff800007a28782b */ /* 0x000fe40000000028 */
[----:B------:R-:W-:-:S02]  /*4dd0*/  DFMA R18, R144, R98, R96 ;  /* 0x000000629012722b */ /* 0x000fc40000000060 */
[----:B------:R-:W-:Y:S02]  /*4de0*/  DMUL R148, R148, R158 ;  /* 0x0000009e94947228 */ /* 0x000fe40000000000 */
[----:B------:R-:W-:Y:S02]  /*4df0*/  DFMA R158, R122, -1.5, R116 ;  /* 0xbff800007a9e782b */ /* 0x000fe40000000074 */
[----:B------:R-:W-:Y:S01]  /*4e00*/  DMUL R116, R28, UR10 ;  /* 0x0000000a1c747c28 */ /* 0x000fe20008000000 */
[----:B------:R-:W0:Y:S01]  /*4e10*/  LDCU.128 UR8, c[0x3][0x220] ;  /* 0x00c04400ff0877ac */ /* 0x000e220008000c00 */
[----:B------:R-:W-:Y:S02]  /*4e20*/  DFMA R96, R122, -1.5, R32 ;  /* 0xbff800007a60782b */ /* 0x000fe40000000020 */
[----:B-----5:R-:W-:Y:S02]  /*4e30*/  DMUL R98, R28, UR18 ;  /* 0x000000121c627c28 */ /* 0x020fe40008000000 */
[----:B------:R-:W-:-:S02]  /*4e40*/  DFMA R46, R122, -1.5, R46 ;  /* 0xbff800007a2e782b */ /* 0x000fc4000000002e */
[----:B------:R-:W-:Y:S02]  /*4e50*/  DMUL R116, R116, R158 ;  /* 0x0000009e74747228 */ /* 0x000fe40000000000 */
[----:B------:R-:W-:Y:S02]  /*4e60*/  DFMA R158, R122, -1.5, R118 ;  /* 0xbff800007a9e782b */ /* 0x000fe40000000076 */
[C---:B-1----:R-:W-:Y:S02]  /*4e70*/  DMUL R118, R28.reuse, UR4 ;  /* 0x000000041c767c28 */ /* 0x042fe40008000000 */
[----:B------:R-:W-:Y:S02]  /*4e80*/  DMUL R94, R28, UR16 ;  /* 0x000000101c5e7c28 */ /* 0x000fe40008000000 */
[----:B------:R-:W-:Y:S02]  /*4e90*/  DFMA R18, R122, -1.5, R18 ;  /* 0xbff800007a12782b */ /* 0x000fe40000000012 */
[----:B------:R-:W-:-:S02]  /*4ea0*/  DMUL R160, R120, 4.5 ;  /* 0x4012000078a07828 */ /* 0x000fc40000000000 */
[----:B------:R-:W-:Y:S02]  /*4eb0*/  DMUL R118, R118, R158 ;  /* 0x0000009e76767228 */ /* 0x000fe40000000000 */
[----:B------:R-:W-:Y:S02]  /*4ec0*/  DFMA R158, R122, -1.5, R134 ;  /* 0xbff800007a9e782b */ /* 0x000fe40000000086 */
[----:B------:R-:W-:Y:S01]  /*4ed0*/  DMUL R134, R28, UR6 ;  /* 0x000000061c867c28 */ /* 0x000fe20008000000 */
[----:B------:R-:W1:Y:S01]  /*4ee0*/  LDCU.128 UR4, c[0x3][0x240] ;  /* 0x00c04800ff0477ac */ /* 0x000e620008000c00 */
[----:B--2---:R-:W-:Y:S02]  /*4ef0*/  DMUL R84, R94, R96 ;  /* 0x000000605e547228 */ /* 0x004fe40000000000 */
[----:B------:R-:W-:Y:S02]  /*4f00*/  DFMA R96, R122, -1.5, R4 ;  /* 0xbff800007a60782b */ /* 0x000fe40000000004 */
[----:B0-----:R-:W-:-:S02]  /*4f10*/  DMUL R100, R28, UR10 ;  /* 0x0000000a1c647c28 */ /* 0x001fc40008000000 */
[----:B------:R-:W-:Y:S02]  /*4f20*/  DMUL R134, R134, R158 ;  /* 0x0000009e86867228 */ /* 0x000fe40000000000 */
[----:B------:R-:W-:Y:S02]  /*4f30*/  DFMA R158, R122, -1.5, R2 ;  /* 0xbff800007a9e782b */ /* 0x000fe40000000002 */
[----:B------:R-:W-:Y:S01]  /*4f40*/  DMUL R2, R28, UR8 ;  /* 0x000000081c027c28 */ /* 0x000fe20008000000 */
[----:B------:R-:W0:Y:S01]  /*4f50*/  LDCU.64 UR8, c[0x3][0x280] ;  /* 0x00c05000ff0877ac */ /* 0x000e220008000a00 */
[-C--:B------:R-:W-:Y:S02]  /*4f60*/  DMUL R84, R84, R132.reuse ;  /* 0x0000008454547228 */ /* 0x080fe40000000000 */
[-C--:B------:R-:W-:Y:S02]  /*4f70*/  DMUL R146, R146, R132.reuse ;  /* 0x0000008492927228 */ /* 0x080fe40000000000 */
[----:B------:R-:W-:-:S02]  /*4f80*/  DMUL R124, R124, R132 ;  /* 0x000000847c7c7228 */ /* 0x000fc40000000000 */
[----:B------:R-:W-:Y:S02]  /*4f90*/  DMUL R2, R2, R158 ;  /* 0x0000009e02027228 */ /* 0x000fe40000000000 */
[-C--:B------:R-:W-:Y:S02]  /*4fa0*/  DFMA R158, R120, R130.reuse, 1 ;  /* 0x3ff00000789e742b */ /* 0x080fe40000000082 */
[----:B------:R-:W-:Y:S02]  /*4fb0*/  DFMA R130, R138, R130, 1 ;  /* 0x3ff000008a82742b */ /* 0x000fe40000000082 */
[----:B-1----:R-:W-:Y:S02]  /*4fc0*/  DMUL R76, R28, UR6 ;  /* 0x000000061c4c7c28 */ /* 0x002fe40008000000 */
[----:B------:R-:W-:Y:S02]  /*4fd0*/  DFMA R84, R140, R16, R84 ;  /* 0x000000108c54722b */ /* 0x000fe40000000054 */
[----:B------:R-:W-:-:S02]  /*4fe0*/  DFMA R120, R120, R160, R158 ;  /* 0x000000a07878722b */ /* 0x000fc4000000009e */
[----:B------:R-:W-:Y:S02]  /*4ff0*/  DFMA R138, R138, R34, R130 ;  /* 0x000000228a8a722b */ /* 0x000fe40000000082 */
[C---:B------:R-:W-:Y:S01]  /*5000*/  DMUL R34, R28.reuse, UR4 ;  /* 0x000000041c227c28 */ /* 0x040fe20008000000 */
[----:B------:R-:W1:Y:S01]  /*5010*/  LDCU.128 UR4, c[0x3][0x250] ;  /* 0x00c04a00ff0477ac */ /* 0x000e620008000c00 */
[----:B0-----:R-:W-:Y:S02]  /*5020*/  DMUL R94, R28, UR8 ;  /* 0x000000081c5e7c28 */ /* 0x001fe40008000000 */
[C---:B------:R-:W-:Y:S02]  /*5030*/  DFMA R120, R122.reuse, -1.5, R120 ;  /* 0xbff800007a78782b */ /* 0x040fe40000000078 */
[----:B------:R-:W-:Y:S02]  /*5040*/  DFMA R138, R122, -1.5, R138 ;  /* 0xbff800007a8a782b */ /* 0x000fe4000000008a */
[----:B------:R-:W-:Y:S01]  /*5050*/  DMUL R10, R34, R12 ;  /* 0x0000000c220a7228 */ /* 0x000fe20000000000 */
[----:B------:R-:W-:Y:S01]  /*5060*/  IMAD.WIDE R34, R0, 0x8, R92 ;  /* 0x0000000800227825 */ /* 0x000fe200078e025c */
[----:B------:R-:W-:-:S02]  /*5070*/  DMUL R12, R76, R78 ;  /* 0x0000004e4c0c7228 */ /* 0x000fc40000000000 */
[----:B------:R-:W-:Y:S02]  /*5080*/  DMUL R94, R94, R18 ;  /* 0x000000125e5e7228 */ /* 0x000fe40000000000 */
[----:B------:R0:W-:Y:S01]  /*5090*/  STG.E.64 desc[UR42][R34.64], R142 ;  /* 0x0000008e22007986 */ /* 0x0001e2000c101b2a */
[C---:B------:R-:W-:Y:S01]  /*50a0*/  IMAD.WIDE R20, R0.reuse, 0x8, R34 ;  /* 0x0000000800147825 */ /* 0x040fe200078e0222 */
[-C--:B------:R-:W-:Y:S02]  /*50b0*/  DMUL R102, R10, R132.reuse ;  /* 0x000000840a667228 */ /* 0x080fe40000000000 */
[C---:B-1----:R-:W-:Y:S02]  /*50c0*/  DMUL R82, R28.reuse, UR6 ;  /* 0x000000061c527c28 */ /* 0x042fe40008000000 */
[----:B------:R-:W-:Y:S01]  /*50d0*/  DMUL R78, R28, UR4 ;  /* 0x000000041c4e7c28 */ /* 0x000fe20008000000 */
[----:B------:R-:W-:Y:S01]  /*50e0*/  IMAD.WIDE R76, R0, 0x8, R20 ;  /* 0x00000008004c7825 */ /* 0x000fe200078e0214 */
[----:B------:R-:W1:Y:S01]  /*50f0*/  LDCU.128 UR4, c[0x3][0x230] ;  /* 0x00c04600ff0477ac */ /* 0x000e620008000c00 */
[----:B------:R-:W-:-:S02]  /*5100*/  DMUL R104, R12, R132 ;  /* 0x000000840c687228 */ /* 0x000fc40000000000 */
[----:B------:R-:W-:Y:S02]  /*5110*/  DMUL R100, R100, R138 ;  /* 0x0000008a64647228 */ /* 0x000fe40000000000 */
[----:B------:R-:W-:Y:S01]  /*5120*/  DMUL R52, R82, R86 ;  /* 0x0000005652347228 */ /* 0x000fe20000000000 */
[C---:B------:R-:W-:Y:S01]  /*5130*/  IMAD.WIDE R82, R0.reuse, 0x8, R76 ;  /* 0x0000000800527825 */ /* 0x040fe200078e024c */
[----:B------:R-:W-:Y:S02]  /*5140*/  DMUL R78, R78, R80 ;  /* 0x000000504e4e7228 */ /* 0x000fe40000000000 */
[----:B------:R-:W-:Y:S02]  /*5150*/  DFMA R86, R122, -1.5, R30 ;  /* 0xbff800007a56782b */ /* 0x000fe4000000001e */
[-C--:B------:R-:W-:Y:S01]  /*5160*/  DMUL R94, R94, R132.reuse ;  /* 0x000000845e5e7228 */ /* 0x080fe20000000000 */
[----:B------:R-:W-:Y:S01]  /*5170*/  IMAD.WIDE R80, R0, 0x8, R82 ;  /* 0x0000000800507825 */ /* 0x000fe200078e0252 */
[----:B------:R-:W-:-:S02]  /*5180*/  DMUL R128, R128, R132 ;  /* 0x0000008480807228 */ /* 0x000fc40000000000 */
[----:B------:R-:W-:Y:S02]  /*5190*/  DMUL R78, R78, R132 ;  /* 0x000000844e4e7228 */ /* 0x000fe40000000000 */
[----:B------:R-:W-:Y:S01]  /*51a0*/  DMUL R88, R88, R86 ;  /* 0x0000005658587228 */ /* 0x000fe20000000000 */
[C---:B------:R-:W-:Y:S01]  /*51b0*/  IMAD.WIDE R30, R0.reuse, 0x8, R80 ;  /* 0x00000008001e7825 */ /* 0x040fe200078e0250 */
[----:B------:R-:W-:Y:S02]  /*51c0*/  DMUL R86, R90, R40 ;  /* 0x000000285a567228 */ /* 0x000fe40000000000 */
[----:B------:R-:W-:Y:S02]  /*51d0*/  DMUL R90, R98, R46 ;  /* 0x0000002e625a7228 */ /* 0x000fe40000000000 */
[----:B-1----:R-:W-:Y:S01]  /*51e0*/  DMUL R98, R28, UR6 ;  /* 0x000000061c627c28 */ /* 0x002fe20008000000 */
[----:B------:R-:W-:Y:S01]  /*51f0*/  IMAD.WIDE R32, R0, 0x8, R30 ;  /* 0x0000000800207825 */ /* 0x000fe200078e021e */
[----:B------:R-:W-:-:S02]  /*5200*/  DMUL R88, R88, R132 ;  /* 0x0000008458587228 */ /* 0x000fc40000000000 */
[----:B------:R-:W-:Y:S02]  /*5210*/  DFMA R78, R140, R64, R78 ;  /* 0x000000408c4e722b */ /* 0x000fe4000000004e */
[----:B------:R-:W-:Y:S01]  /*5220*/  DMUL R64, R52, R132 ;  /* 0x0000008434407228 */ /* 0x000fe20000000000 */
[C---:B------:R-:W-:Y:S01]  /*5230*/  IMAD.WIDE R40, R0.reuse, 0x8, R32 ;  /* 0x0000000800287825 */ /* 0x040fe200078e0220 */
[----:B------:R-:W-:Y:S02]  /*5240*/  DMUL R98, R98, R96 ;  /* 0x0000006062627228 */ /* 0x000fe40000000000 */
[----:B------:R-:W-:Y:S02]  /*5250*/  DFMA R88, R140, R14, R88 ;  /* 0x0000000e8c58722b */ /* 0x000fe40000000058 */
[----:B------:R-:W-:Y:S01]  /*5260*/  DMUL R28, R28, UR4 ;  /* 0x000000041c1c7c28 */ /* 0x000fe20008000000 */
[----:B------:R-:W-:Y:S01]  /*5270*/  IMAD.WIDE R46, R0, 0x8, R40 ;  /* 0x00000008002e7825 */ /* 0x000fe200078e0228 */
[----:B------:R-:W-:-:S02]  /*5280*/  DFMA R64, R140, R22, R64 ;  /* 0x000000168c40722b */ /* 0x000fc40000000040 */
[-C--:B------:R-:W-:Y:S02]  /*5290*/  DMUL R156, R156, R132.reuse ;  /* 0x000000849c9c7228 */ /* 0x080fe40000000000 */
[----:B------:R-:W-:Y:S01]  /*52a0*/  DMUL R152, R152, R132 ;  /* 0x0000008498987228 */ /* 0x000fe20000000000 */
[C---:B------:R-:W-:Y:S01]  /*52b0*/  IMAD.WIDE R4, R0.reuse, 0x8, R46 ;  /* 0x0000000800047825 */ /* 0x040fe200078e022e */
[----:B------:R-:W-:Y:S02]  /*52c0*/  DMUL R28, R28, R120 ;  /* 0x000000781c1c7228 */ /* 0x000fe40000000000 */
[-C--:B------:R-:W-:Y:S02]  /*52d0*/  DMUL R150, R150, R132.reuse ;  /* 0x0000008496967228 */ /* 0x080fe40000000000 */
[-C--:B------:R-:W-:Y:S01]  /*52e0*/  DMUL R100, R100, R132.reuse ;  /* 0x0000008464647228 */ /* 0x080fe20000000000 */
[----:B------:R-:W-:Y:S01]  /*52f0*/  IMAD.WIDE R18, R0, 0x8, R4 ;  /* 0x0000000800127825 */ /* 0x000fe200078e0204 */
[----:B------:R-:W-:-:S02]  /*5300*/  DMUL R148, R148, R132 ;  /* 0x0000008494947228 */ /* 0x000fc40000000000 */
[----:B------:R-:W-:Y:S02]  /*5310*/  DFMA R74, R140, R74, R146 ;  /* 0x0000004a8c4a722b */ /* 0x000fe40000000092 */
[----:B------:R-:W-:Y:S01]  /*5320*/  DMUL R116, R116, R132 ;  /* 0x0000008474747228 */ /* 0x000fe20000000000 */
[C---:B---3--:R-:W-:Y:S01]  /*5330*/  IMAD.WIDE R92, R0.reuse, 0x8, R18 ;  /* 0x00000008005c7825 */ /* 0x048fe200078e0212 */
[C---:B------:R-:W-:Y:S02]  /*5340*/  DFMA R94, R140.reuse, R8, R94 ;  /* 0x000000088c5e722b */ /* 0x040fe4000000005e */
[----:B------:R-:W-:Y:S01]  /*5350*/  DFMA R70, R140, R70, R124 ;  /* 0x000000468c46722b */ /* 0x000fe2000000007c */
[----:B------:R1:W-:Y:S01]  /*5360*/  STG.E.64 desc[UR42][R20.64], R74 ;  /* 0x0000004a14007986 */ /* 0x0003e2000c101b2a */
[----:B------:R-:W-:Y:S01]  /*5370*/  DMUL R118, R118, R132 ;  /* 0x0000008476767228 */ /* 0x000fe20000000000 */
[----:B------:R-:W-:Y:S01]  /*5380*/  IMAD.WIDE R96, R0, 0x8, R92 ;  /* 0x0000000800607825 */ /* 0x000fe200078e025c */
[----:B------:R-:W-:-:S02]  /*5390*/  DFMA R50, R140, R50, R128 ;  /* 0x000000328c32722b */ /* 0x000fc40000000080 */
[----:B------:R-:W-:Y:S01]  /*53a0*/  DMUL R134, R134, R132 ;  /* 0x0000008486867228 */ /* 0x000fe20000000000 */
[----:B------:R-:W-:Y:S01]  /*53b0*/  STG.E.64 desc[UR42][R76.64], R70 ;  /* 0x000000464c007986 */ /* 0x000fe2000c101b2a */
[----:B------:R-:W-:Y:S01]  /*53c0*/  DFMA R68, R140, R68, R156 ;  /* 0x000000448c44722b */ /* 0x000fe2000000009c */
[C---:B------:R-:W-:Y:S01]  /*53d0*/  IMAD.WIDE R10, R0.reuse, 0x8, R96 ;  /* 0x00000008000a7825 */ /* 0x040fe200078e0260 */
[-C--:B------:R-:W-:Y:S01]  /*53e0*/  DMUL R2, R2, R132.reuse ;  /* 0x0000008402027228 */ /* 0x080fe20000000000 */
[----:B------:R-:W-:Y:S01]  /*53f0*/  STG.E.64 desc[UR42][R82.64], R50 ;  /* 0x0000003252007986 */ /* 0x000fe2000c101b2a */
[----:B------:R-:W-:Y:S02]  /*5400*/  DMUL R28, R28, R132 ;  /* 0x000000841c1c7228 */ /* 0x000fe40000000000 */
[C---:B------:R-:W-:Y:S01]  /*5410*/  DFMA R42, R140.reuse, R42, R152 ;  /* 0x0000002a8c2a722b */ /* 0x040fe20000000098 */
[----:B------:R-:W-:Y:S01]  /*5420*/  IMAD.WIDE R12, R0, 0x8, R10 ;  /* 0x00000008000c7825 */ /* 0x000fe200078e020a */
[----:B------:R-:W-:Y:S01]  /*5430*/  DFMA R44, R140, R44, R150 ;  /* 0x0000002c8c2c722b */ /* 0x000fe20000000096 */
[----:B------:R-:W-:Y:S01]  /*5440*/  STG.E.64 desc[UR42][R80.64], R68 ;  /* 0x0000004450007986 */ /* 0x000fe2000c101b2a */
[----:B------:R-:W-:-:S02]  /*5450*/  DMUL R98, R98, R132 ;  /* 0x0000008462627228 */ /* 0x000fc40000000000 */
[C---:B------:R-:W-:Y:S01]  /*5460*/  DFMA R100, R140.reuse, R26, R100 ;  /* 0x0000001a8c64722b */ /* 0x040fe20000000064 */
[C---:B0-----:R-:W-:Y:S01]  /*5470*/  IMAD.WIDE R34, R0.reuse, 0x8, R12 ;  /* 0x0000000800227825 */ /* 0x041fe200078e020c */
[C---:B------:R-:W-:Y:S01]  /*5480*/  DFMA R38, R140.reuse, R38, R148 ;  /* 0x000000268c26722b */ /* 0x040fe20000000094 */
[----:B------:R-:W-:Y:S01]  /*5490*/  STG.E.64 desc[UR42][R30.64], R72 ;  /* 0x000000481e007986 */ /* 0x000fe2000c101b2a */
[C---:B------:R-:W-:Y:S02]  /*54a0*/  DFMA R24, R140.reuse, R24, R116 ;  /* 0x000000188c18722b */ /* 0x040fe40000000074 */
[C---:B------:R-:W-:Y:S01]  /*54b0*/  DFMA R48, R140.reuse, R48, R118 ;  /* 0x000000308c30722b */ /* 0x040fe20000000076 */
[----:B------:R-:W-:Y:S01]  /*54c0*/  IMAD.WIDE R52, R0, 0x8, R34 ;  /* 0x0000000800347825 */ /* 0x000fe200078e0222 */
[C---:B------:R-:W-:Y:S01]  /*54d0*/  DFMA R36, R140.reuse, R36, R134 ;  /* 0x000000248c24722b */ /* 0x040fe20000000086 */
[----:B------:R-:W-:Y:S01]  /*54e0*/  STG.E.64 desc[UR42][R32.64], R42 ;  /* 0x0000002a20007986 */ /* 0x000fe2000c101b2a */
[----:B------:R-:W-:-:S02]  /*54f0*/  DFMA R2, R140, R56, R2 ;  /* 0x000000388c02722b */ /* 0x000fc40000000002 */
[----:B------:R-:W-:Y:S01]  /*5500*/  DMUL R86, R86, R132 ;  /* 0x0000008456567228 */ /* 0x000fe20000000000 */
[C---:B------:R-:W-:Y:S01]  /*5510*/  IMAD.WIDE R14, R0.reuse, 0x8, R52 ;  /* 0x00000008000e7825 */ /* 0x040fe200078e0234 */
[----:B------:R-:W-:Y:S01]  /*5520*/  DFMA R28, R140, R54, R28 ;  /* 0x000000368c1c722b */ /* 0x000fe2000000001c */
[----:B------:R-:W-:Y:S01]  /*5530*/  STG.E.64 desc[UR42][R40.64], R44 ;  /* 0x0000002c28007986 */ /* 0x000fe2000c101b2a */
[----:B------:R-:W-:Y:S02]  /*5540*/  DMUL R90, R90, R132 ;  /* 0x000000845a5a7228 */ /* 0x000fe40000000000 */
[C---:B------:R-:W-:Y:S01]  /*5550*/  DFMA R98, R140.reuse, R58, R98 ;  /* 0x0000003a8c62722b */ /* 0x040fe20000000062 */
[C---:B------:R-:W-:Y:S01]  /*5560*/  IMAD.WIDE R16, R0.reuse, 0x8, R14 ;  /* 0x0000000800107825 */ /* 0x040fe200078e020e */
[----:B------:R-:W-:Y:S01]  /*5570*/  STG.E.64 desc[UR42][R46.64], R38 ;  /* 0x000000262e007986 */ /* 0x000fe2000c101b2a */
[C---:B------:R-:W-:Y:S02]  /*5580*/  DFMA R6, R140.reuse, R6, R102 ;  /* 0x000000068c06722b */ /* 0x040fe40000000066 */
[C---:B------:R-:W-:Y:S01]  /*5590*/  DFMA R104, R140.reuse, R66, R104 ;  /* 0x000000428c68722b */ /* 0x040fe20000000068 */
[----:B------:R0:W-:Y:S01]  /*55a0*/  STG.E.64 desc[UR42][R4.64], R24 ;  /* 0x0000001804007986 */ /* 0x0001e2000c101b2a */
[----:B------:R-:W-:Y:S01]  /*55b0*/  IMAD.WIDE R22, R0, 0x8, R16 ;  /* 0x0000000800167825 */ /* 0x000fe200078e0210 */
[----:B------:R-:W-:-:S02]  /*55c0*/  DFMA R86, R140, R62, R86 ;  /* 0x0000003e8c56722b */ /* 0x000fc40000000056 */
[----:B------:R-:W-:Y:S01]  /*55d0*/  STG.E.64 desc[UR42][R18.64], R48 ;  /* 0x0000003012007986 */ /* 0x000fe2000c101b2a */
[----:B------:R-:W-:Y:S01]  /*55e0*/  DFMA R90, R140, R60, R90 ;  /* 0x0000003c8c5a722b */ /* 0x000fe2000000005a */
[C---:B------:R-:W-:Y:S02]  /*55f0*/  IMAD.WIDE R8, R0.reuse, 0x8, R22 ;  /* 0x0000000800087825 */ /* 0x040fe400078e0216 */
[----:B------:R-:W-:Y:S04]  /*5600*/  STG.E.64 desc[UR42][R92.64], R36 ;  /* 0x000000245c007986 */ /* 0x000fe8000c101b2a */
[----:B------:R-:W-:Y:S01]  /*5610*/  STG.E.64 desc[UR42][R96.64], R2 ;  /* 0x0000000260007986 */ /* 0x000fe2000c101b2a */
[----:B------:R-:W-:-:S03]  /*5620*/  IMAD.WIDE R26, R0, 0x8, R8 ;  /* 0x00000008001a7825 */ /* 0x000fc600078e0208 */
[----:B------:R-:W-:Y:S01]  /*5630*/  STG.E.64 desc[UR42][R10.64], R100 ;  /* 0x000000640a007986 */ /* 0x000fe2000c101b2a */
[----:B------:R-:W-:-:S03]  /*5640*/  IMAD.WIDE R54, R0, 0x8, R26 ;  /* 0x0000000800367825 */ /* 0x000fc600078e021a */
[----:B------:R-:W-:Y:S04]  /*5650*/  STG.E.64 desc[UR42][R12.64], R28 ;  /* 0x0000001c0c007986 */ /* 0x000fe8000c101b2a */
[----:B------:R-:W-:Y:S01]  /*5660*/  STG.E.64 desc[UR42][R34.64], R98 ;  /* 0x0000006222007986 */ /* 0x000fe2000c101b2a */
[----:B-1----:R-:W-:-:S03]  /*5670*/  IMAD.WIDE R20, R0, 0x8, R54 ;  /* 0x0000000800147825 */ /* 0x002fc600078e0236 */
[----:B------:R-:W-:Y:S01]  /*5680*/  STG.E.64 desc[UR42][R52.64], R6 ;  /* 0x0000000634007986 */ /* 0x000fe2000c101b2a */
[----:B0-----:R-:W-:-:S03]  /*5690*/  IMAD.WIDE R4, R0, 0x8, R20 ;  /* 0x0000000800047825 */ /* 0x001fc600078e0214 */
[----:B------:R-:W-:Y:S04]  /*56a0*/  STG.E.64 desc[UR42][R14.64], R104 ;  /* 0x000000680e007986 */ /* 0x000fe8000c101b2a */
[----:B------:R-:W-:Y:S04]  /*56b0*/  STG.E.64 desc[UR42][R16.64], R78 ;  /* 0x0000004e10007986 */ /* 0x000fe8000c101b2a */
[----:B------:R-:W-:Y:S04]  /*56c0*/  STG.E.64 desc[UR42][R22.64], R64 ;  /* 0x0000004016007986 */ /* 0x000fe8000c101b2a */
[----:B------:R-:W-:Y:S04]  /*56d0*/  STG.E.64 desc[UR42][R8.64], R88 ;  /* 0x0000005808007986 */ /* 0x000fe8000c101b2a */
[----:B------:R-:W-:Y:S04]  /*56e0*/  STG.E.64 desc[UR42][R26.64], R86 ;  /* 0x000000561a007986 */ /* 0x000fe8000c101b2a */
[----:B------:R-:W-:Y:S04]  /*56f0*/  STG.E.64 desc[UR42][R54.64], R84 ;  /* 0x0000005436007986 */ /* 0x000fe8000c101b2a */
[----:B------:R-:W-:Y:S04]  /*5700*/  STG.E.64 desc[UR42][R20.64], R90 ;  /* 0x0000005a14007986 */ /* 0x000fe8000c101b2a */
[----:B------:R-:W-:Y:S01]  /*5710*/  STG.E.64 desc[UR42][R4.64], R94 ;  /* 0x0000005e04007986 */ /* 0x000fe2000c101b2a */
[----:B------:R-:W-:Y:S05]  /*5720*/  EXIT ;  /* 0x000000000000794d */ /* 0x000fea0003800000 */
        .weak           $__internal_0_$__cuda_sm20_div_rn_f64_full
        .type           $__internal_0_$__cuda_sm20_div_rn_f64_full,@function
        .size           $__internal_0_$__cuda_sm20_div_rn_f64_full,(.L_x_26 - $__internal_0_$__cuda_sm20_div_rn_f64_full)
$__internal_0_$__cuda_sm20_div_rn_f64_full:
[C---:B------:R-:W-:Y:S01]  /*5730*/  FSETP.GEU.AND P0, PT, |R121|.reuse, 1.469367938527859385e-39, PT ;  /* 0x001000007900780b */ /* 0x040fe20003f0e200 */
[----:B------:R-:W-:Y:S01]  /*5740*/  IMAD.MOV.U32 R128, RZ, RZ, 0x1 ;  /* 0x00000001ff807424 */ /* 0x000fe200078e00ff */
[----:B------:R-:W-:Y:S01]  /*5750*/  LOP3.LUT R122, R121, 0x800fffff, RZ, 0xc0, !PT ;  /* 0x800fffff797a7812 */ /* 0x000fe200078ec0ff */
[----:B------:R-:W-:Y:S01]  /*5760*/  IMAD.MOV.U32 R138, RZ, RZ, 0x1ca00000 ;  /* 0x1ca00000ff8a7424 */ /* 0x000fe200078e00ff */
[C---:B------:R-:W-:Y:S01]  /*5770*/  FSETP.GEU.AND P2, PT, |R125|.reuse, 1.469367938527859385e-39, PT ;  /* 0x001000007d00780b */ /* 0x040fe20003f4e200 */
[----:B------:R-:W-:Y:S01]  /*5780*/  BSSY.RECONVERGENT B2, `(.L_x_20) ;  /* 0x0000053000027945 */ /* 0x000fe20003800200 */
[----:B------:R-:W-:Y:S01]  /*5790*/  LOP3.LUT R123, R122, 0x3ff00000, RZ, 0xfc, !PT ;  /* 0x3ff000007a7b7812 */ /* 0x000fe200078efcff */
[----:B------:R-:W-:Y:S01]  /*57a0*/  IMAD.MOV.U32 R122, RZ, RZ, R120 ;  /* 0x000000ffff7a7224 */ /* 0x000fe200078e0078 */
[----:B------:R-:W-:Y:S02]  /*57b0*/  LOP3.LUT R140, R125, 0x7ff00000, RZ, 0xc0, !PT ;  /* 0x7ff000007d8c7812 */ /* 0x000fe400078ec0ff */
[----:B------:R-:W-:-:S03]  /*57c0*/  LOP3.LUT R139, R121, 0x7ff00000, RZ, 0xc0, !PT ;  /* 0x7ff00000798b7812 */ /* 0x000fc600078ec0ff */
[----:B------:R-:W-:Y:S01]  /*57d0*/  @!P0 DMUL R122, R120, 8.98846567431157953865e+307 ;  /* 0x7fe00000787a8828 */ /* 0x000fe20000000000 */
[C---:B------:R-:W-:Y:S01]  /*57e0*/  ISETP.GE.U32.AND P1, PT, R140.reuse, R139, PT ;  /* 0x0000008b8c00720c */ /* 0x040fe20003f26070 */
[----:B------:R-:W-:Y:S02]  /*57f0*/  IMAD.MOV.U32 R112, RZ, RZ, R140 ;  /* 0x000000ffff707224 */ /* 0x000fe400078e008c */
[----:B------:R-:W-:Y:S02]  /*5800*/  @!P2 LOP3.LUT R3, R121, 0x7ff00000, RZ, 0xc0, !PT ;  /* 0x7ff000007903a812 */ /* 0x000fe400078ec0ff */
[----:B------:R-:W0:Y:S02]  /*5810*/  MUFU.RCP64H R129, R123 ;  /* 0x0000007b00817308 */ /* 0x000e240000001800 */
[----:B------:R-:W-:-:S04]  /*5820*/  @!P2 ISETP.GE.U32.AND P3, PT, R140, R3, PT ;  /* 0x000000038c00a20c */ /* 0x000fc80003f66070 */
[----:B------:R-:W-:-:S04]  /*5830*/  @!P2 SEL R3, R138, 0x63400000, !P3 ;  /* 0x634000008a03a807 */ /* 0x000fc80005800000 */
[----:B------:R-:W-:Y:S01]  /*5840*/  @!P2 LOP3.LUT R3, R3, 0x80000000, R125, 0xf8, !PT ;  /* 0x800000000303a812 */ /* 0x000fe200078ef87d */
[----:B0-----:R-:W-:-:S08]  /*5850*/  DFMA R130, R128, -R122, 1 ;  /* 0x3ff000008082742b */ /* 0x001fd0000000087a */
[----:B------:R-:W-:-:S08]  /*5860*/  DFMA R130, R130, R130, R130 ;  /* 0x000000828282722b */ /* 0x000fd00000000082 */
[----:B------:R-:W-:Y:S01]  /*5870*/  DFMA R132, R128, R130, R128 ;  /* 0x000000828084722b */ /* 0x000fe20000000080 */
[----:B------:R-:W-:Y:S01]  /*5880*/  SEL R129, R138, 0x63400000, !P1 ;  /* 0x634000008a817807 */ /* 0x000fe20004800000 */
[----:B------:R-:W-:Y:S01]  /*5890*/  IMAD.MOV.U32 R128, RZ, RZ, R124 ;  /* 0x000000ffff807224 */ /* 0x000fe200078e007c */
[----:B------:R-:W-:Y:S01]  /*58a0*/  @!P2 LOP3.LUT R131, R3, 0x100000, RZ, 0xfc, !PT ;  /* 0x001000000383a812 */ /* 0x000fe200078efcff */
[----:B------:R-:W-:Y:S01]  /*58b0*/  @!P2 IMAD.MOV.U32 R130, RZ, RZ, RZ ;  /* 0x000000ffff82a224 */ /* 0x000fe200078e00ff */
[----:B------:R-:W-:Y:S01]  /*58c0*/  LOP3.LUT R129, R129, 0x800fffff, R125, 0xf8, !PT ;  /* 0x800fffff81817812 */ /* 0x000fe200078ef87d */
[----:B------:R-:W-:Y:S02]  /*58d0*/  IMAD.MOV.U32 R3, RZ, RZ, R139 ;  /* 0x000000ffff037224 */ /* 0x000fe400078e008b */
[----:B------:R-:W-:Y:S01]  /*58e0*/  DFMA R134, R132, -R122, 1 ;  /* 0x3ff000008486742b */ /* 0x000fe2000000087a */
[----:B------:R-:W-:Y:S02]  /*58f0*/  @!P0 LOP3.LUT R3, R123, 0x7ff00000, RZ, 0xc0, !PT ;  /* 0x7ff000007b038812 */ /* 0x000fe400078ec0ff */
[----:B------:R-:W-:-:S03]  /*5900*/  @!P2 DFMA R128, R128, 2, -R130 ;  /* 0x400000008080a82b */ /* 0x000fc60000000882 */
[----:B------:R-:W-:Y:S02]  /*5910*/  VIADD R141, R3, 0xffffffff ;  /* 0xffffffff038d7836 */ /* 0x000fe40000000000 */
[----:B------:R-:W-:-:S05]  /*5920*/  DFMA R132, R132, R134, R132 ;  /* 0x000000868484722b */ /* 0x000fca0000000084 */
[----:B------:R-:W-:-:S03]  /*5930*/  @!P2 LOP3.LUT R112, R129, 0x7ff00000, RZ, 0xc0, !PT ;  /* 0x7ff000008170a812 */ /* 0x000fc600078ec0ff */
[----:B------:R-:W-:Y:S02]  /*5940*/  DMUL R130, R132, R128 ;  /* 0x0000008084827228 */ /* 0x000fe40000000000 */
[----:B------:R-:W-:-:S05]  /*5950*/  VIADD R139, R112, 0xffffffff ;  /* 0xffffffff708b7836 */ /* 0x000fca0000000000 */
[----:B------:R-:W-:Y:S01]  /*5960*/  ISETP.GT.U32.AND P0, PT, R139, 0x7feffffe, PT ;  /* 0x7feffffe8b00780c */ /* 0x000fe20003f04070 */
[----:B------:R-:W-:-:S03]  /*5970*/  DFMA R134, R130, -R122, R128 ;  /* 0x8000007a8286722b */ /* 0x000fc60000000080 */
[----:B------:R-:W-:-:S05]  /*5980*/  ISETP.GT.U32.OR P0, PT, R141, 0x7feffffe, P0 ;  /* 0x7feffffe8d00780c */ /* 0x000fca0000704470 */
[----:B------:R-:W-:-:S08]  /*5990*/  DFMA R132, R132, R134, R130 ;  /* 0x000000868484722b */ /* 0x000fd00000000082 */
[----:B------:R-:W-:Y:S05]  /*59a0*/  @P0 BRA `(.L_x_21) ;  /* 0x00000000006c0947 */ /* 0x000fea0003800000 */
[----:B------:R-:W-:Y:S02]  /*59b0*/  LOP3.LUT R125, R121, 0x7ff00000, RZ, 0xc0, !PT ;  /* 0x7ff00000797d7812 */ /* 0x000fe400078ec0ff */
[----:B------:R-:W-:Y:S02]  /*59c0*/  MOV R124, RZ ;  /* 0x000000ff007c7202 */ /* 0x000fe40000000f00 */
[CC--:B------:R-:W-:Y:S02]  /*59d0*/  VIADDMNMX R3, R140.reuse, -R125.reuse, 0xb9600000, !PT ;  /* 0xb96000008c037446 */ /* 0x0c0fe4000780097d */
[----:B------:R-:W-:Y:S02]  /*59e0*/  ISETP.GE.U32.AND P0, PT, R140, R125, PT ;  /* 0x0000007d8c00720c */ /* 0x000fe40003f06070 */
[----:B------:R-:W-:Y:S02]  /*59f0*/  VIMNMX R3, PT, PT, R3, 0x46a00000, PT ;  /* 0x46a0000003037848 */ /* 0x000fe40003fe0100 */
[----:B------:R-:W-:-:S05]  /*5a00*/  SEL R112, R138, 0x63400000, !P0 ;  /* 0x634000008a707807 */ /* 0x000fca0004000000 */
[----:B------:R-:W-:-:S04]  /*5a10*/  IMAD.IADD R112, R3, 0x1, -R112 ;  /* 0x0000000103707824 */ /* 0x000fc800078e0a70 */
[----:B------:R-:W-:-:S06]  /*5a20*/  VIADD R125, R112, 0x7fe00000 ;  /* 0x7fe00000707d7836 */ /* 0x000fcc0000000000 */
[----:B------:R-:W-:-:S10]  /*5a30*/  DMUL R130, R132, R124 ;  /* 0x0000007c84827228 */ /* 0x000fd40000000000 */
[----:B------:R-:W-:-:S13]  /*5a40*/  FSETP.GTU.AND P0, PT, |R131|, 1.469367938527859385e-39, PT ;  /* 0x001000008300780b */ /* 0x000fda0003f0c200 */
[----:B------:R-:W-:Y:S05]  /*5a50*/  @P0 BRA `(.L_x_22) ;  /* 0x0000000000940947 */ /* 0x000fea0003800000 */
[----:B------:R-:W-:Y:S01]  /*5a60*/  DFMA R122, R132, -R122, R128 ;  /* 0x8000007a847a722b */ /* 0x000fe20000000080 */
[----:B------:R-:W-:-:S09]  /*5a70*/  IMAD.MOV.U32 R124, RZ, RZ, RZ ;  /* 0x000000ffff7c7224 */ /* 0x000fd200078e00ff */
[C---:B------:R-:W-:Y:S02]  /*5a80*/  FSETP.NEU.AND P0, PT, R123.reuse, RZ, PT ;  /* 0x000000ff7b00720b */ /* 0x040fe40003f0d000 */
[----:B------:R-:W-:-:S04]  /*5a90*/  LOP3.LUT R3, R123, 0x80000000, R121, 0x48, !PT ;  /* 0x800000007b037812 */ /* 0x000fc800078e4879 */
[----:B------:R-:W-:-:S07]  /*5aa0*/  LOP3.LUT R125, R3, R125, RZ, 0xfc, !PT ;  /* 0x0000007d037d7212 */ /* 0x000fce00078efcff */
[----:B------:R-:W-:Y:S05]  /*5ab0*/  @!P0 BRA `(.L_x_22) ;  /* 0x00000000007c8947 */ /* 0x000fea0003800000 */
[----:B------:R-:W-:Y:S01]  /*5ac0*/  IMAD.MOV R121, RZ, RZ, -R112 ;  /* 0x000000ffff797224 */ /* 0x000fe200078e0a70 */
[----:B------:R-:W-:Y:S01]  /*5ad0*/  DMUL.RP R124, R132, R124 ;  /* 0x0000007c847c7228 */ /* 0x000fe20000008000 */
[----:B------:R-:W-:-:S06]  /*5ae0*/  IMAD.MOV.U32 R120, RZ, RZ, RZ ;  /* 0x000000ffff787224 */ /* 0x000fcc00078e00ff */
[----:B------:R-:W-:-:S03]  /*5af0*/  DFMA R120, R130, -R120, R132 ;  /* 0x800000788278722b */ /* 0x000fc60000000084 */
[----:B------:R-:W-:-:S03]  /*5b00*/  LOP3.LUT R3, R125, R3, RZ, 0x3c, !PT ;  /* 0x000000037d037212 */ /* 0x000fc600078e3cff */
[----:B------:R-:W-:-:S04]  /*5b10*/  IADD3 R120, PT, PT, -R112, -0x43300000, RZ ;  /* 0xbcd0000070787810 */ /* 0x000fc80007ffe1ff */
[----:B------:R-:W-:-:S04]  /*5b20*/  FSETP.NEU.AND P0, PT, |R121|, R120, PT ;  /* 0x000000787900720b */ /* 0x000fc80003f0d200 */
[----:B------:R-:W-:Y:S02]  /*5b30*/  FSEL R130, R124, R130, !P0 ;  /* 0x000000827c827208 */ /* 0x000fe40004000000 */
[----:B------:R-:W-:Y:S01]  /*5b40*/  FSEL R131, R3, R131, !P0 ;  /* 0x0000008303837208 */ /* 0x000fe20004000000 */
[----:B------:R-:W-:Y:S06]  /*5b50*/  BRA `(.L_x_22) ;  /* 0x0000000000547947 */ /* 0x000fec0003800000 */
.L_x_21:
[----:B------:R-:W-:-:S14]  /*5b60*/  DSETP.NAN.AND P0, PT, R124, R124, PT ;  /* 0x0000007c7c00722a */ /* 0x000fdc0003f08000 */
[----:B------:R-:W-:Y:S05]  /*5b70*/  @P0 BRA `(.L_x_23) ;  /* 0x0000000000440947 */ /* 0x000fea0003800000 */
[----:B------:R-:W-:-:S14]  /*5b80*/  DSETP.NAN.AND P0, PT, R120, R120, PT ;  /* 0x000000787800722a */ /* 0x000fdc0003f08000 */
[----:B------:R-:W-:Y:S05]  /*5b90*/  @P0 BRA `(.L_x_24) ;  /* 0x0000000000300947 */ /* 0x000fea0003800000 */
[----:B------:R-:W-:Y:S01]  /*5ba0*/  ISETP.NE.AND P0, PT, R112, R3, PT ;  /* 0x000000037000720c */ /* 0x000fe20003f05270 */
[----:B------:R-:W-:Y:S02]  /*5bb0*/  IMAD.MOV.U32 R130, RZ, RZ, 0x0 ;  /* 0x00000000ff827424 */ /* 0x000fe400078e00ff */
[----:B------:R-:W-:-:S10]  /*5bc0*/  IMAD.MOV.U32 R131, RZ, RZ, -0x80000 ;  /* 0xfff80000ff837424 */ /* 0x000fd400078e00ff */
[----:B------:R-:W-:Y:S05]  /*5bd0*/  @!P0 BRA `(.L_x_22) ;  /* 0x0000000000348947 */ /* 0x000fea0003800000 */
[----:B------:R-:W-:Y:S02]  /*5be0*/  ISETP.NE.AND P0, PT, R112, 0x7ff00000, PT ;  /* 0x7ff000007000780c */ /* 0x000fe40003f05270 */
[----:B------:R-:W-:Y:S02]  /*5bf0*/  LOP3.LUT R131, R125, 0x80000000, R121, 0x48, !PT ;  /* 0x800000007d837812 */ /* 0x000fe400078e4879 */
[----:B------:R-:W-:-:S13]  /*5c00*/  ISETP.EQ.OR P0, PT, R3, RZ, !P0 ;  /* 0x000000ff0300720c */ /* 0x000fda0004702670 */
[----:B------:R-:W-:Y:S01]  /*5c10*/  @P0 LOP3.LUT R3, R131, 0x7ff00000, RZ, 0xfc, !PT ;  /* 0x7ff0000083030812 */ /* 0x000fe200078efcff */
[----:B------:R-:W-:Y:S02]  /*5c20*/  @!P0 IMAD.MOV.U32 R130, RZ, RZ, RZ ;  /* 0x000000ffff828224 */ /* 0x000fe400078e00ff */
[----:B------:R-:W-:Y:S02]  /*5c30*/  @P0 IMAD.MOV.U32 R130, RZ, RZ, RZ ;  /* 0x000000ffff820224 */ /* 0x000fe400078e00ff */
[----:B------:R-:W-:Y:S01]  /*5c40*/  @P0 IMAD.MOV.U32 R131, RZ, RZ, R3 ;  /* 0x000000ffff830224 */ /* 0x000fe200078e0003 */
[----:B------:R-:W-:Y:S06]  /*5c50*/  BRA `(.L_x_22) ;  /* 0x0000000000147947 */ /* 0x000fec0003800000 */
.L_x_24:
[----:B------:R-:W-:Y:S01]  /*5c60*/  LOP3.LUT R131, R121, 0x80000, RZ, 0xfc, !PT ;  /* 0x0008000079837812 */ /* 0x000fe200078efcff */
[----:B------:R-:W-:Y:S01]  /*5c70*/  IMAD.MOV.U32 R130, RZ, RZ, R120 ;  /* 0x000000ffff827224 */ /* 0x000fe200078e0078 */
[----:B------:R-:W-:Y:S06]  /*5c80*/  BRA `(.L_x_22) ;  /* 0x0000000000087947 */ /* 0x000fec0003800000 */
.L_x_23:
[----:B------:R-:W-:Y:S01]  /*5c90*/  LOP3.LUT R131, R125, 0x80000, RZ, 0xfc, !PT ;  /* 0x000800007d837812 */ /* 0x000fe200078efcff */
[----:B------:R-:W-:-:S07]  /*5ca0*/  IMAD.MOV.U32 R130, RZ, RZ, R124 ;  /* 0x000000ffff827224 */ /* 0x000fce00078e007c */
.L_x_22:
[----:B------:R-:W-:Y:S05]  /*5cb0*/  BSYNC.RECONVERGENT B2 ;  /* 0x0000000000027941 */ /* 0x000fea0003800200 */
.L_x_20:
[----:B------:R-:W-:-:S04]  /*5cc0*/  IMAD.MOV.U32 R3, RZ, RZ, 0x0 ;  /* 0x00000000ff037424 */ /* 0x000fc800078e00ff */
[----:B------:R-:W-:Y:S05]  /*5cd0*/  RET.REL.NODEC R2 `(_Z14lbm_kernel_soaPKdPdiiid) ;  /* 0xffffffa002c87950 */ /* 0x000fea0003c3ffff */
.L_x_25:
        /* <DEDUP_REMOVED lines=10> */
.L_x_26:


//--------------------- .nv.shared.reserved.0     --------------------------
	.section	.nv.shared.reserved.0,"aw",@nobits
	.weak		__nv_reservedSMEM_offset_0_alias
	.size		__nv_reservedSMEM_offset_0_alias, 0, 64
	.other		__nv_reservedSMEM_offset_0_alias,@"STO_CUDA_RESERVED_SHARED STV_DEFAULT"
__nv_reservedSMEM_offset_0_alias:
	.zero		0
	.zero		64


//--------------------- .nv.constant0._Z15apply_bc_kernelPdiiid --------------------------
	.section	.nv.constant0._Z15apply_bc_kernelPdiiid,"a",@progbits
	.sectionflags	@""
	.align	4
.nv.constant0._Z15apply_bc_kernelPdiiid:
	.zero		928


//--------------------- .nv.constant0._Z14lbm_kernel_soaPKdPdiiid --------------------------
	.section	.nv.constant0._Z14lbm_kernel_soaPKdPdiiid,"a",@progbits
	.sectionflags	@""
	.align	4
.nv.constant0._Z14lbm_kernel_soaPKdPdiiid:
	.zero		936


//--------------------- SYMBOLS --------------------------

	.type		.nv.reservedSmem.offset0,@object
	.size		.nv.reservedSmem.offset0,0x4
